// auto-generated by cutlass_sweep.gemm — config: {"arch": "sm_100", "cluster_m": 1, "cluster_n": 1, "dtype": "e4m3", "dtype_b": "e4m3", "layout": "nt", "stages": 0, "tile_k": 128, "tile_m": 128, "tile_n": 48}
#include "cutlass/cutlass.h"
#include "cutlass/gemm/collective/collective_builder.hpp"
#include "cutlass/gemm/device/gemm_universal_adapter.h"
#include "cutlass/gemm/kernel/gemm_universal.hpp"
#include "cutlass/epilogue/collective/collective_builder.hpp"

using ElemA = cutlass::float_e4m3_t;
using ElemB = cutlass::float_e4m3_t;
using ElemCD = cutlass::float_e4m3_t;
using Acc  = float;
using TileShape    = cute::Shape<cute::_128, cute::_48, cute::_128>;
using ClusterShape = cute::Shape<cute::_1, cute::_1, cute::_1>;

using CollectiveEpilogue = typename cutlass::epilogue::collective::CollectiveBuilder<
    cutlass::arch::Sm100, cutlass::arch::OpClassTensorOp,
    TileShape, ClusterShape,
    cutlass::epilogue::collective::EpilogueTileAuto,
    Acc, Acc,
    ElemCD, cutlass::layout::RowMajor, 128 / cutlass::sizeof_bits<ElemCD>::value,
    ElemCD, cutlass::layout::RowMajor, 128 / cutlass::sizeof_bits<ElemCD>::value,
    cutlass::epilogue::collective::EpilogueScheduleAuto
  >::CollectiveOp;

using CollectiveMainloop = typename cutlass::gemm::collective::CollectiveBuilder<
    cutlass::arch::Sm100, cutlass::arch::OpClassTensorOp,
    ElemA, cutlass::layout::RowMajor, 128 / cutlass::sizeof_bits<ElemA>::value,
    ElemB, cutlass::layout::ColumnMajor, 128 / cutlass::sizeof_bits<ElemB>::value,
    Acc,
    TileShape, ClusterShape,
    cutlass::gemm::collective::StageCountAutoCarveout<static_cast<int>(sizeof(typename CollectiveEpilogue::SharedStorage))>,
    cutlass::gemm::collective::KernelScheduleAuto
  >::CollectiveOp;

using GemmKernel = cutlass::gemm::kernel::GemmUniversal<
    cute::Shape<int,int,int,int>,
    CollectiveMainloop,
    CollectiveEpilogue
>;
using Gemm = cutlass::gemm::device::GemmUniversalAdapter<GemmKernel>;

// Force the device kernel symbol into the cubin without needing a host main.
auto* _anchor = &cutlass::device_kernel<GemmKernel>;


// ===== COMPILED SASS (sm_100a) =====

	.target	sm_100a

	.elftype	@"ET_EXEC"


//--------------------- .note.nv.tkinfo           --------------------------
	.section	.note.nv.tkinfo,"",@"SHT_NOTE"
	.sectionflags	@"SHF_NOTE_NV_TKINFO"
	.tkinfo
        /*0018*/ 	.word	0x00000002
        /*0030*/ 	.string	""
        /*0030*/ 	.string	"ptxas"
        /*0030*/ 	.string	"Cuda compilation tools, release 13.0, V13.0.88"
        /*0030*/ 	.string	"Build cuda_13.0.r13.0/compiler.36424714_0"
        /*0030*/ 	.string	"-arch sm_100a -m 64 "



//--------------------- .note.nv.cuinfo           --------------------------
	.section	.note.nv.cuinfo,"",@"SHT_NOTE"
	.sectionflags	@"SHF_NOTE_NV_CUINFO"
        /*0018*/ 	.short	0x0002
        /*001a*/ 	.short	0x0064
        /*001c*/ 	.short	0x0082
	.zero		2


//--------------------- .nv.info                  --------------------------
	.section	.nv.info,"",@"SHT_CUDA_INFO"
	.align	4


	//----- nvinfo : EIATTR_REGCOUNT
	.align		4
        /*0000*/ 	.byte	0x04, 0x2f
        /*0002*/ 	.short	(.L_16 - .L_15)
	.align		4
.L_15:
        /*0004*/ 	.word	index@(_ZN7cutlass13device_kernelINS_4gemm6kernel13GemmUniversalIN4cute5tupleIJiiiiEEENS1_10collective13CollectiveMmaINS1_35MainloopSm100TmaUmmaWarpSpecializedILi9ELi2ELi4ENS5_IJNS4_1CILi1EEESB_SB_EEEEENS5_IJNSA_ILi128EEENSA_ILi48EEESE_EEENS_12float_e4m3_tENS5_IJlSB_lEEESH_SI_NS4_8TiledMMAINS4_8MMA_AtomIJNS4_10MMA_TraitsINS4_19SM100_MMA_F8F6F4_SSEJSH_SH_fSE_SF_NS4_17integral_constantINS4_4UMMA5MajorELSP_0EEESQ_NSN_INSO_7ScaleInELSR_0EEESS_EEEEEENS4_6LayoutISC_NS5_IJNSA_ILi0EEESW_SW_EEEEENS5_IJNS4_10UnderscoreESZ_SZ_EEEEENS4_13SM90_TMA_LOADENS4_14ComposedLayoutINS4_7SwizzleILi3ELi4ELi3EEENS4_18smem_ptr_flag_bitsILi8EEENSV_INS5_IJNSA_ILi8EEESE_EEENS5_IJSE_SB_EEEEEEEvNS4_8identityES12_S1C_vS1D_EENS_8epilogue10collective18CollectiveEpilogueINS1F_23Sm100TmaWarpSpecializedILi1ELi1ELi48ELb0ELb0EEEJSG_NS5_IJNSV_ISE_SB_EENSV_ISF_SB_EEEEESH_SI_SH_SI_NS1F_6fusion15FusionCallbacksIS1J_NS1N_17LinearCombinationISH_fSH_fLNS_15FloatRoundStyleE2EEESG_S1M_JEEENS4_5SM1004TMEM4LOAD26SM100_TMEM_LOAD_32dp32b16xES12_NS13_INS14_ILi0ELi4ELi3EEES17_NSV_INS5_IJS18_NSA_ILi16EEEEEENS5_IJS1Y_SB_EEEEEEENS4_39AutoVectorizingCopyWithAssumedAlignmentILi128EEENS4_14SM90_TMA_STOREES22_S24_S24_EEEvvEEEEvNT_6ParamsE)
        /*0008*/ 	.word	0x0000009a


	//----- nvinfo : EIATTR_FRAME_SIZE
	.align		4
.L_16:
        /*000c*/ 	.byte	0x04, 0x11
        /*000e*/ 	.short	(.L_18 - .L_17)
	.align		4
.L_17:
        /*0010*/ 	.word	index@($__internal_2_$__cuda_sm10x_tcgen05_guardrail_trap_unallocated_columns_being_dealloced)
        /*0014*/ 	.word	0x00000000


	//----- nvinfo : EIATTR_FRAME_SIZE
	.align		4
.L_18:
        /*0018*/ 	.byte	0x04, 0x11
        /*001a*/ 	.short	(.L_20 - .L_19)
	.align		4
.L_19:
        /*001c*/ 	.word	index@($__internal_1_$__cuda_sm10x_tcgen05_guardrail_trap_phase_invalid_during_alloc)
        /*0020*/ 	.word	0x00000000


	//----- nvinfo : EIATTR_FRAME_SIZE
	.align		4
.L_20:
        /*0024*/ 	.byte	0x04, 0x11
        /*0026*/ 	.short	(.L_22 - .L_21)
	.align		4
.L_21:
        /*0028*/ 	.word	index@($__internal_0_$__cuda_sm10x_tcgen05_guardrail_trap_col_being_dealloced_not_returned_by_alloc)
        /*002c*/ 	.word	0x00000000


	//----- nvinfo : EIATTR_FRAME_SIZE
	.align		4
.L_22:
        /*0030*/ 	.byte	0x04, 0x11
        /*0032*/ 	.short	(.L_24 - .L_23)
	.align		4
.L_23:
        /*0034*/ 	.word	index@(_ZN7cutlass13device_kernelINS_4gemm6kernel13GemmUniversalIN4cute5tupleIJiiiiEEENS1_10collective13CollectiveMmaINS1_35MainloopSm100TmaUmmaWarpSpecializedILi9ELi2ELi4ENS5_IJNS4_1CILi1EEESB_SB_EEEEENS5_IJNSA_ILi128EEENSA_ILi48EEESE_EEENS_12float_e4m3_tENS5_IJlSB_lEEESH_SI_NS4_8TiledMMAINS4_8MMA_AtomIJNS4_10MMA_TraitsINS4_19SM100_MMA_F8F6F4_SSEJSH_SH_fSE_SF_NS4_17integral_constantINS4_4UMMA5MajorELSP_0EEESQ_NSN_INSO_7ScaleInELSR_0EEESS_EEEEEENS4_6LayoutISC_NS5_IJNSA_ILi0EEESW_SW_EEEEENS5_IJNS4_10UnderscoreESZ_SZ_EEEEENS4_13SM90_TMA_LOADENS4_14ComposedLayoutINS4_7SwizzleILi3ELi4ELi3EEENS4_18smem_ptr_flag_bitsILi8EEENSV_INS5_IJNSA_ILi8EEESE_EEENS5_IJSE_SB_EEEEEEEvNS4_8identityES12_S1C_vS1D_EENS_8epilogue10collective18CollectiveEpilogueINS1F_23Sm100TmaWarpSpecializedILi1ELi1ELi48ELb0ELb0EEEJSG_NS5_IJNSV_ISE_SB_EENSV_ISF_SB_EEEEESH_SI_SH_SI_NS1F_6fusion15FusionCallbacksIS1J_NS1N_17LinearCombinationISH_fSH_fLNS_15FloatRoundStyleE2EEESG_S1M_JEEENS4_5SM1004TMEM4LOAD26SM100_TMEM_LOAD_32dp32b16xES12_NS13_INS14_ILi0ELi4ELi3EEES17_NSV_INS5_IJS18_NSA_ILi16EEEEEENS5_IJS1Y_SB_EEEEEEENS4_39AutoVectorizingCopyWithAssumedAlignmentILi128EEENS4_14SM90_TMA_STOREES22_S24_S24_EEEvvEEEEvNT_6ParamsE)
        /*0038*/ 	.word	0x00000000


	//----- nvinfo : EIATTR_MIN_STACK_SIZE
	.align		4
.L_24:
        /*003c*/ 	.byte	0x04, 0x12
        /*003e*/ 	.short	(.L_26 - .L_25)
	.align		4
.L_25:
        /*0040*/ 	.word	index@(_ZN7cutlass13device_kernelINS_4gemm6kernel13GemmUniversalIN4cute5tupleIJiiiiEEENS1_10collective13CollectiveMmaINS1_35MainloopSm100TmaUmmaWarpSpecializedILi9ELi2ELi4ENS5_IJNS4_1CILi1EEESB_SB_EEEEENS5_IJNSA_ILi128EEENSA_ILi48EEESE_EEENS_12float_e4m3_tENS5_IJlSB_lEEESH_SI_NS4_8TiledMMAINS4_8MMA_AtomIJNS4_10MMA_TraitsINS4_19SM100_MMA_F8F6F4_SSEJSH_SH_fSE_SF_NS4_17integral_constantINS4_4UMMA5MajorELSP_0EEESQ_NSN_INSO_7ScaleInELSR_0EEESS_EEEEEENS4_6LayoutISC_NS5_IJNSA_ILi0EEESW_SW_EEEEENS5_IJNS4_10UnderscoreESZ_SZ_EEEEENS4_13SM90_TMA_LOADENS4_14ComposedLayoutINS4_7SwizzleILi3ELi4ELi3EEENS4_18smem_ptr_flag_bitsILi8EEENSV_INS5_IJNSA_ILi8EEESE_EEENS5_IJSE_SB_EEEEEEEvNS4_8identityES12_S1C_vS1D_EENS_8epilogue10collective18CollectiveEpilogueINS1F_23Sm100TmaWarpSpecializedILi1ELi1ELi48ELb0ELb0EEEJSG_NS5_IJNSV_ISE_SB_EENSV_ISF_SB_EEEEESH_SI_SH_SI_NS1F_6fusion15FusionCallbacksIS1J_NS1N_17LinearCombinationISH_fSH_fLNS_15FloatRoundStyleE2EEESG_S1M_JEEENS4_5SM1004TMEM4LOAD26SM100_TMEM_LOAD_32dp32b16xES12_NS13_INS14_ILi0ELi4ELi3EEES17_NSV_INS5_IJS18_NSA_ILi16EEEEEENS5_IJS1Y_SB_EEEEEEENS4_39AutoVectorizingCopyWithAssumedAlignmentILi128EEENS4_14SM90_TMA_STOREES22_S24_S24_EEEvvEEEEvNT_6ParamsE)
        /*0044*/ 	.word	0x00000000
.L_26:


//--------------------- .nv.compat                --------------------------
	.section	.nv.compat,"",@"SHT_CUDA_COMPAT_INFO"
	.align	4
        /*0000*/ 	.byte	0x02, 0x09, 0x01, 0x00, 0x02, 0x02, 0x02, 0x00, 0x02, 0x05, 0x05, 0x00, 0x03, 0x07, 0x01, 0x01
        /*0010*/ 	.byte	0x02, 0x03, 0x01, 0x00, 0x02, 0x06, 0x01, 0x00, 0x04, 0x0b, 0x08, 0x00, 0x09, 0x00, 0x00, 0x00
        /*0020*/ 	.byte	0x00, 0x00, 0x00, 0x00


//--------------------- .nv.info._ZN7cutlass13device_kernelINS_4gemm6kernel13GemmUniversalIN4cute5tupleIJiiiiEEENS1_10collective13CollectiveMmaINS1_35MainloopSm100TmaUmmaWarpSpecializedILi9ELi2ELi4ENS5_IJNS4_1CILi1EEESB_SB_EEEEENS5_IJNSA_ILi128EEENSA_ILi48EEESE_EEENS_12float_e4m3_tENS5_IJlSB_lEEESH_SI_NS4_8TiledMMAINS4_8MMA_AtomIJNS4_10MMA_TraitsINS4_19SM100_MMA_F8F6F4_SSEJSH_SH_fSE_SF_NS4_17integral_constantINS4_4UMMA5MajorELSP_0EEESQ_NSN_INSO_7ScaleInELSR_0EEESS_EEEEEENS4_6LayoutISC_NS5_IJNSA_ILi0EEESW_SW_EEEEENS5_IJNS4_10UnderscoreESZ_SZ_EEEEENS4_13SM90_TMA_LOADENS4_14ComposedLayoutINS4_7SwizzleILi3ELi4ELi3EEENS4_18smem_ptr_flag_bitsILi8EEENSV_INS5_IJNSA_ILi8EEESE_EEENS5_IJSE_SB_EEEEEEEvNS4_8identityES12_S1C_vS1D_EENS_8epilogue10collective18CollectiveEpilogueINS1F_23Sm100TmaWarpSpecializedILi1ELi1ELi48ELb0ELb0EEEJSG_NS5_IJNSV_ISE_SB_EENSV_ISF_SB_EEEEESH_SI_SH_SI_NS1F_6fusion15FusionCallbacksIS1J_NS1N_17LinearCombinationISH_fSH_fLNS_15FloatRoundStyleE2EEESG_S1M_JEEENS4_5SM1004TMEM4LOAD26SM100_TMEM_LOAD_32dp32b16xES12_NS13_INS14_ILi0ELi4ELi3EEES17_NSV_INS5_IJS18_NSA_ILi16EEEEEENS5_IJS1Y_SB_EEEEEEENS4_39AutoVectorizingCopyWithAssumedAlignmentILi128EEENS4_14SM90_TMA_STOREES22_S24_S24_EEEvvEEEEvNT_6ParamsE --------------------------
	.section	.nv.info._ZN7cutlass13device_kernelINS_4gemm6kernel13GemmUniversalIN4cute5tupleIJiiiiEEENS1_10collective13CollectiveMmaINS1_35MainloopSm100TmaUmmaWarpSpecializedILi9ELi2ELi4ENS5_IJNS4_1CILi1EEESB_SB_EEEEENS5_IJNSA_ILi128EEENSA_ILi48EEESE_EEENS_12float_e4m3_tENS5_IJlSB_lEEESH_SI_NS4_8TiledMMAINS4_8MMA_AtomIJNS4_10MMA_TraitsINS4_19SM100_MMA_F8F6F4_SSEJSH_SH_fSE_SF_NS4_17integral_constantINS4_4UMMA5MajorELSP_0EEESQ_NSN_INSO_7ScaleInELSR_0EEESS_EEEEEENS4_6LayoutISC_NS5_IJNSA_ILi0EEESW_SW_EEEEENS5_IJNS4_10UnderscoreESZ_SZ_EEEEENS4_13SM90_TMA_LOADENS4_14ComposedLayoutINS4_7SwizzleILi3ELi4ELi3EEENS4_18smem_ptr_flag_bitsILi8EEENSV_INS5_IJNSA_ILi8EEESE_EEENS5_IJSE_SB_EEEEEEEvNS4_8identityES12_S1C_vS1D_EENS_8epilogue10collective18CollectiveEpilogueINS1F_23Sm100TmaWarpSpecializedILi1ELi1ELi48ELb0ELb0EEEJSG_NS5_IJNSV_ISE_SB_EENSV_ISF_SB_EEEEESH_SI_SH_SI_NS1F_6fusion15FusionCallbacksIS1J_NS1N_17LinearCombinationISH_fSH_fLNS_15FloatRoundStyleE2EEESG_S1M_JEEENS4_5SM1004TMEM4LOAD26SM100_TMEM_LOAD_32dp32b16xES12_NS13_INS14_ILi0ELi4ELi3EEES17_NSV_INS5_IJS18_NSA_ILi16EEEEEENS5_IJS1Y_SB_EEEEEEENS4_39AutoVectorizingCopyWithAssumedAlignmentILi128EEENS4_14SM90_TMA_STOREES22_S24_S24_EEEvvEEEEvNT_6ParamsE,"",@"SHT_CUDA_INFO"
	.sectionflags	@""
	.align	4


	//----- nvinfo : EIATTR_CUDA_API_VERSION
	.align		4
        /*0000*/ 	.byte	0x04, 0x37
        /*0002*/ 	.short	(.L_28 - .L_27)
.L_27:
        /*0004*/ 	.word	0x00000082


	//----- nvinfo : EIATTR_KPARAM_INFO
	.align		4
.L_28:
        /*0008*/ 	.byte	0x04, 0x17
        /*000a*/ 	.short	(.L_30 - .L_29)
.L_29:
        /*000c*/ 	.word	0x00000000
        /*0010*/ 	.short	0x0000
        /*0012*/ 	.short	0x0000
        /*0014*/ 	.byte	0x00, 0xf0, 0x01, 0x20


	//----- nvinfo : EIATTR_AT_ENTRY_FRAGMENTS
	.align		4
.L_30:
        /*0018*/ 	.byte	0x04, 0x4f
        /*001a*/ 	.short	(.L_32 - .L_31)


	//   ....[0]....
.L_31:
        /*001c*/ 	.word	0x00000006


	//----- nvinfo : EIATTR_RESERVED_SMEM_USED
	.align		4
.L_32:
        /*0020*/ 	.byte	0x01, 0x41
	.zero		2


	//----- nvinfo : EIATTR_SPARSE_MMA_MASK
	.align		4
        /*0024*/ 	.byte	0x03, 0x50
        /*0026*/ 	.short	0x0000


	//----- nvinfo : EIATTR_TCGEN05_1CTA_USED
	.align		4
        /*0028*/ 	.byte	0x01, 0x51
	.zero		2


	//----- nvinfo : EIATTR_MAXREG_COUNT
	.align		4
        /*002c*/ 	.byte	0x03, 0x1b
        /*002e*/ 	.short	0x00ff


	//----- nvinfo : EIATTR_NUM_BARRIERS
	.align		4
        /*0030*/ 	.byte	0x02, 0x4c
        /*0032*/ 	.byte	0x07
	.zero		1


	//----- nvinfo : EIATTR_EXTERNS
	.align		4
        /*0034*/ 	.byte	0x04, 0x0f
        /*0036*/ 	.short	(.L_34 - .L_33)


	//   ....[0]....
	.align		4
.L_33:
        /*0038*/ 	.word	index@(__assertfail)


	//----- nvinfo : EIATTR_MERCURY_ISA_VERSION
	.align		4
.L_34:
        /*003c*/ 	.byte	0x03, 0x5f
        /*003e*/ 	.short	0x0101


	//----- nvinfo : EIATTR_INT_WARP_WIDE_INSTR_OFFSETS
	.align		4
        /*0040*/ 	.byte	0x04, 0x31
        /*0042*/ 	.short	(.L_36 - .L_35)


	//   ....[0]....
.L_35:
        /*0044*/ 	.word	0x00001e40


	//   ....[1]....
        /*0048*/ 	.word	0x00003b60


	//   ....[2]....
        /*004c*/ 	.word	0x00003b80


	//   ....[3]....
        /*0050*/ 	.word	0x00003bb0


	//   ....[4]....
        /*0054*/ 	.word	0x000045e0


	//   ....[5]....
        /*0058*/ 	.word	0x00004670


	//   ....[6]....
        /*005c*/ 	.word	0x000046a0


	//   ....[7]....
        /*0060*/ 	.word	0x00004770


	//----- nvinfo : EIATTR_COOP_GROUP_MASK_REGIDS
	.align		4
.L_36:
        /*0064*/ 	.byte	0x04, 0x29
        /*0066*/ 	.short	(.L_38 - .L_37)


	//   ....[0]....
.L_37:
        /*0068*/ 	.word	0xffffffff


	//   ....[1]....
        /*006c*/ 	.word	0xffffffff


	//   ....[2]....
        /*0070*/ 	.word	0xffffffff


	//   ....[3]....
        /*0074*/ 	.word	0xffffffff


	//   ....[4]....
        /*0078*/ 	.word	0xffffffff


	//   ....[5]....
        /*007c*/ 	.word	0xffffffff


	//   ....[6]....
        /*0080*/ 	.word	0xffffffff


	//   ....[7]....
        /*0084*/ 	.word	0xffffffff


	//   ....[8]....
        /*0088*/ 	.word	0xffffffff


	//   ....[9]....
        /*008c*/ 	.word	0xffffffff


	//   ....[10]....
        /*0090*/ 	.word	0xffffffff


	//   ....[11]....
        /*0094*/ 	.word	0xffffffff


	//   ....[12]....
        /*0098*/ 	.word	0xffffffff


	//----- nvinfo : EIATTR_COOP_GROUP_INSTR_OFFSETS
	.align		4
.L_38:
        /*009c*/ 	.byte	0x04, 0x28
        /*009e*/ 	.short	(.L_40 - .L_39)


	//   ....[0]....
.L_39:
        /*00a0*/ 	.word	0x00000090


	//   ....[1]....
        /*00a4*/ 	.word	0x000004c0


	//   ....[2]....
        /*00a8*/ 	.word	0x00000700


	//   ....[3]....
        /*00ac*/ 	.word	0x00000840


	//   ....[4]....
        /*00b0*/ 	.word	0x00000940


	//   ....[5]....
        /*00b4*/ 	.word	0x00000ab0


	//   ....[6]....
        /*00b8*/ 	.word	0x00000c50


	//   ....[7]....
        /*00bc*/ 	.word	0x00001d20


	//   ....[8]....
        /*00c0*/ 	.word	0x00002dd0


	//   ....[9]....
        /*00c4*/ 	.word	0x00002fe0


	//   ....[10]....
        /*00c8*/ 	.word	0x00003010


	//   ....[11]....
        /*00cc*/ 	.word	0x00003a40


	//   ....[12]....
        /*00d0*/ 	.word	0x00003c70


	//----- nvinfo : EIATTR_VRC_CTA_INIT_COUNT
	.align		4
.L_40:
        /*00d4*/ 	.byte	0x02, 0x4a
        /*00d6*/ 	.byte	0x80
	.zero		1


	//----- nvinfo : EIATTR_SYSCALL_OFFSETS
	.align		4
        /*00d8*/ 	.byte	0x04, 0x46
        /*00da*/ 	.short	(.L_42 - .L_41)


	//   ....[0]....
.L_41:
        /*00dc*/ 	.word	0x00005730


	//   ....[1]....
        /*00e0*/ 	.word	0x000058a0


	//   ....[2]....
        /*00e4*/ 	.word	0x00005a10


	//----- nvinfo : EIATTR_MBARRIER_INSTR_OFFSETS
	.align		4
.L_42:
        /*00e8*/ 	.byte	0x04, 0x39
        /*00ea*/ 	.short	(.L_44 - .L_43)


	//   ....[0]....
.L_43:
        /*00ec*/ 	.word	0x000005c0
        /*00f0*/ 	.word	0x000000ff
        /*00f4*/ 	.word	0x00000000
        /*00f8*/ 	.short	0x0100
        /*00fa*/ 	.byte	0x05
	.zero		1


	//   ....[1]....
        /*00fc*/ 	.word	0x000005d0
        /*0100*/ 	.word	0x000000ff
        /*0104*/ 	.word	0x00000048
        /*0108*/ 	.short	0x0100
        /*010a*/ 	.byte	0x05
	.zero		1


	//   ....[2]....
        /*010c*/ 	.word	0x000005e0
        /*0110*/ 	.word	0x000000ff
        /*0114*/ 	.word	0x00000008
        /*0118*/ 	.short	0x0100
        /*011a*/ 	.byte	0x05
	.zero		1


	//   ....[3]....
        /*011c*/ 	.word	0x000005f0
        /*0120*/ 	.word	0x000000ff
        /*0124*/ 	.word	0x00000050
        /*0128*/ 	.short	0x0100
        /*012a*/ 	.byte	0x05
	.zero		1


	//   ....[4]....
        /*012c*/ 	.word	0x00000600
        /*0130*/ 	.word	0x000000ff
        /*0134*/ 	.word	0x00000010
        /*0138*/ 	.short	0x0100
        /*013a*/ 	.byte	0x05
	.zero		1


	//   ....[5]....
        /*013c*/ 	.word	0x00000610
        /*0140*/ 	.word	0x000000ff
        /*0144*/ 	.word	0x00000058
        /*0148*/ 	.short	0x0100
        /*014a*/ 	.byte	0x05
	.zero		1


	//   ....[6]....
        /*014c*/ 	.word	0x00000620
        /*0150*/ 	.word	0x000000ff
        /*0154*/ 	.word	0x00000018
        /*0158*/ 	.short	0x0100
        /*015a*/ 	.byte	0x05
	.zero		1


	//   ....[7]....
        /*015c*/ 	.word	0x00000630
        /*0160*/ 	.word	0x000000ff
        /*0164*/ 	.word	0x00000060
        /*0168*/ 	.short	0x0100
        /*016a*/ 	.byte	0x05
	.zero		1


	//   ....[8]....
        /*016c*/ 	.word	0x00000640
        /*0170*/ 	.word	0x000000ff
        /*0174*/ 	.word	0x00000020
        /*0178*/ 	.short	0x0100
        /*017a*/ 	.byte	0x05
	.zero		1


	//   ....[9]....
        /*017c*/ 	.word	0x00000650
        /*0180*/ 	.word	0x000000ff
        /*0184*/ 	.word	0x00000068
        /*0188*/ 	.short	0x0100
        /*018a*/ 	.byte	0x05
	.zero		1


	//   ....[10]....
        /*018c*/ 	.word	0x00000660
        /*0190*/ 	.word	0x000000ff
        /*0194*/ 	.word	0x00000028
        /*0198*/ 	.short	0x0100
        /*019a*/ 	.byte	0x05
	.zero		1


	//   ....[11]....
        /*019c*/ 	.word	0x00000670
        /*01a0*/ 	.word	0x000000ff
        /*01a4*/ 	.word	0x00000070
        /*01a8*/ 	.short	0x0100
        /*01aa*/ 	.byte	0x05
	.zero		1


	//   ....[12]....
        /*01ac*/ 	.word	0x00000680
        /*01b0*/ 	.word	0x000000ff
        /*01b4*/ 	.word	0x00000030
        /*01b8*/ 	.short	0x0100
        /*01ba*/ 	.byte	0x05
	.zero		1


	//   ....[13]....
        /*01bc*/ 	.word	0x00000690
        /*01c0*/ 	.word	0x000000ff
        /*01c4*/ 	.word	0x00000078
        /*01c8*/ 	.short	0x0100
        /*01ca*/ 	.byte	0x05
	.zero		1


	//   ....[14]....
        /*01cc*/ 	.word	0x000006a0
        /*01d0*/ 	.word	0x000000ff
        /*01d4*/ 	.word	0x00000038
        /*01d8*/ 	.short	0x0100
        /*01da*/ 	.byte	0x05
	.zero		1


	//   ....[15]....
        /*01dc*/ 	.word	0x000006b0
        /*01e0*/ 	.word	0x000000ff
        /*01e4*/ 	.word	0x00000080
        /*01e8*/ 	.short	0x0100
        /*01ea*/ 	.byte	0x05
	.zero		1


	//   ....[16]....
        /*01ec*/ 	.word	0x000006c0
        /*01f0*/ 	.word	0x000000ff
        /*01f4*/ 	.word	0x00000040
        /*01f8*/ 	.short	0x0100
        /*01fa*/ 	.byte	0x05
	.zero		1


	//   ....[17]....
        /*01fc*/ 	.word	0x000006d0
        /*0200*/ 	.word	0x000000ff
        /*0204*/ 	.word	0x00000088
        /*0208*/ 	.short	0x0100
        /*020a*/ 	.byte	0x05
	.zero		1


	//   ....[18]....
        /*020c*/ 	.word	0x00000810
        /*0210*/ 	.word	0x000000ff
        /*0214*/ 	.word	0x00000090
        /*0218*/ 	.short	0x0100
        /*021a*/ 	.byte	0x07
	.zero		1


	//   ....[19]....
        /*021c*/ 	.word	0x00000820
        /*0220*/ 	.word	0x000000ff
        /*0224*/ 	.word	0x00000098
        /*0228*/ 	.short	0x0100
        /*022a*/ 	.byte	0x07
	.zero		1


	//   ....[20]....
        /*022c*/ 	.word	0x00000910
        /*0230*/ 	.word	0x000000ff
        /*0234*/ 	.word	0x000000a0
        /*0238*/ 	.short	0x0100
        /*023a*/ 	.byte	0x05
	.zero		1


	//   ....[21]....
        /*023c*/ 	.word	0x00000920
        /*0240*/ 	.word	0x000000ff
        /*0244*/ 	.word	0x000000a8
        /*0248*/ 	.short	0x0100
        /*024a*/ 	.byte	0x05
	.zero		1


	//   ....[22]....
        /*024c*/ 	.word	0x00000a60
        /*0250*/ 	.word	0x000000ff
        /*0254*/ 	.word	0x000000b0
        /*0258*/ 	.short	0x0100
        /*025a*/ 	.byte	0x05
	.zero		1


	//   ....[23]....
        /*025c*/ 	.word	0x00000a70
        /*0260*/ 	.word	0x000000ff
        /*0264*/ 	.word	0x000000c0
        /*0268*/ 	.short	0x0100
        /*026a*/ 	.byte	0x05
	.zero		1


	//   ....[24]....
        /*026c*/ 	.word	0x00000a80
        /*0270*/ 	.word	0x000000ff
        /*0274*/ 	.word	0x000000b8
        /*0278*/ 	.short	0x0100
        /*027a*/ 	.byte	0x05
	.zero		1


	//   ....[25]....
        /*027c*/ 	.word	0x00000a90
        /*0280*/ 	.word	0x000000ff
        /*0284*/ 	.word	0x000000c8
        /*0288*/ 	.short	0x0100
        /*028a*/ 	.byte	0x05
	.zero		1


	//   ....[26]....
        /*028c*/ 	.word	0x00000bc0
        /*0290*/ 	.word	0x000000ff
        /*0294*/ 	.word	0x000000d0
        /*0298*/ 	.short	0x0100
        /*029a*/ 	.byte	0x07
	.zero		1


	//   ....[27]....
        /*029c*/ 	.word	0x00000bd0
        /*02a0*/ 	.word	0x000000ff
        /*02a4*/ 	.word	0x000000f0
        /*02a8*/ 	.short	0x0100
        /*02aa*/ 	.byte	0x07
	.zero		1


	//   ....[28]....
        /*02ac*/ 	.word	0x00000be0
        /*02b0*/ 	.word	0x000000ff
        /*02b4*/ 	.word	0x000000d8
        /*02b8*/ 	.short	0x0100
        /*02ba*/ 	.byte	0x07
	.zero		1


	//   ....[29]....
        /*02bc*/ 	.word	0x00000bf0
        /*02c0*/ 	.word	0x000000ff
        /*02c4*/ 	.word	0x000000f8
        /*02c8*/ 	.short	0x0100
        /*02ca*/ 	.byte	0x07
	.zero		1


	//   ....[30]....
        /*02cc*/ 	.word	0x00000c00
        /*02d0*/ 	.word	0x000000ff
        /*02d4*/ 	.word	0x000000e0
        /*02d8*/ 	.short	0x0100
        /*02da*/ 	.byte	0x07
	.zero		1


	//   ....[31]....
        /*02dc*/ 	.word	0x00000c10
        /*02e0*/ 	.word	0x000000ff
        /*02e4*/ 	.word	0x00000100
        /*02e8*/ 	.short	0x0100
        /*02ea*/ 	.byte	0x07
	.zero		1


	//   ....[32]....
        /*02ec*/ 	.word	0x00000c20
        /*02f0*/ 	.word	0x000000ff
        /*02f4*/ 	.word	0x000000e8
        /*02f8*/ 	.short	0x0100
        /*02fa*/ 	.byte	0x07
	.zero		1


	//   ....[33]....
        /*02fc*/ 	.word	0x00000c30
        /*0300*/ 	.word	0x000000ff
        /*0304*/ 	.word	0x00000108
        /*0308*/ 	.short	0x0100
        /*030a*/ 	.byte	0x07
	.zero		1


	//   ....[34]....
        /*030c*/ 	.word	0x00000d20
        /*0310*/ 	.word	0x000000ff
        /*0314*/ 	.word	0x00000110
        /*0318*/ 	.short	0x0100
        /*031a*/ 	.byte	0x05
	.zero		1


	//   ....[35]....
        /*031c*/ 	.word	0x00000d30
        /*0320*/ 	.word	0x000000ff
        /*0324*/ 	.word	0x00000120
        /*0328*/ 	.short	0x0100
        /*032a*/ 	.byte	0x05
	.zero		1


	//   ....[36]....
        /*032c*/ 	.word	0x00000d40
        /*0330*/ 	.word	0x000000ff
        /*0334*/ 	.word	0x00000118
        /*0338*/ 	.short	0x0100
        /*033a*/ 	.byte	0x05
	.zero		1


	//   ....[37]....
        /*033c*/ 	.word	0x00000d50
        /*0340*/ 	.word	0x000000ff
        /*0344*/ 	.word	0x00000128
        /*0348*/ 	.short	0x0100
        /*034a*/ 	.byte	0x05
	.zero		1


	//   ....[38]....
        /*034c*/ 	.word	0x00001620
        /*0350*/ 	.word	0x00000003
        /*0354*/ 	.word	0x00000120
        /*0358*/ 	.short	0x010a
        /*035a*/ 	.byte	0xff
	.zero		1


	//   ....[39]....
        /*035c*/ 	.word	0x00001650
        /*0360*/ 	.word	0x00000003
        /*0364*/ 	.word	0x00000110
        /*0368*/ 	.short	0x0101
        /*036a*/ 	.byte	0xff
	.zero		1


	//   ....[40]....
        /*036c*/ 	.word	0x00001720
        /*0370*/ 	.word	0x000000ff
        /*0374*/ 	.word	0x00000048
        /*0378*/ 	.short	0x010a
        /*037a*/ 	.byte	0x05
	.zero		1


	//   ....[41]....
        /*037c*/ 	.word	0x000017c0
        /*0380*/ 	.word	0x000000ff
        /*0384*/ 	.word	0x00000048
        /*0388*/ 	.short	0x010a
        /*038a*/ 	.byte	0x21
	.zero		1


	//   ....[42]....
        /*038c*/ 	.word	0x00001910
        /*0390*/ 	.word	0x000000ff
        /*0394*/ 	.word	0x00000048
        /*0398*/ 	.short	0x010a
        /*039a*/ 	.byte	0x08
	.zero		1


	//   ....[43]....
        /*039c*/ 	.word	0x00001a20
        /*03a0*/ 	.word	0x000000ff
        /*03a4*/ 	.word	0x000000a8
        /*03a8*/ 	.short	0x0101
        /*03aa*/ 	.byte	0x04
	.zero		1


	//   ....[44]....
        /*03ac*/ 	.word	0x00001a40
        /*03b0*/ 	.word	0x000000ff
        /*03b4*/ 	.word	0x00000048
        /*03b8*/ 	.short	0x010a
        /*03ba*/ 	.byte	0x05
	.zero		1


	//   ....[45]....
        /*03bc*/ 	.word	0x00001ac0
        /*03c0*/ 	.word	0x000000ff
        /*03c4*/ 	.word	0x00000048
        /*03c8*/ 	.short	0x010a
        /*03ca*/ 	.byte	0x11
	.zero		1


	//   ....[46]....
        /*03cc*/ 	.word	0x00001c10
        /*03d0*/ 	.word	0x000000ff
        /*03d4*/ 	.word	0x00000048
        /*03d8*/ 	.short	0x010a
        /*03da*/ 	.byte	0x08
	.zero		1


	//   ....[47]....
        /*03dc*/ 	.word	0x00001d50
        /*03e0*/ 	.word	0x00000002
        /*03e4*/ 	.word	0x000000b0
        /*03e8*/ 	.short	0x010a
        /*03ea*/ 	.byte	0xff
	.zero		1


	//   ....[48]....
        /*03ec*/ 	.word	0x00001e10
        /*03f0*/ 	.word	0x00000002
        /*03f4*/ 	.word	0x00000000
        /*03f8*/ 	.short	0x0101
        /*03fa*/ 	.byte	0xff
	.zero		1


	//   ....[49]....
        /*03fc*/ 	.word	0x00002370
        /*0400*/ 	.word	0x000000ff
        /*0404*/ 	.word	0x00000000
        /*0408*/ 	.short	0x010a
        /*040a*/ 	.byte	0x05
	.zero		1


	//   ....[50]....
        /*040c*/ 	.word	0x00002400
        /*0410*/ 	.word	0x000000ff
        /*0414*/ 	.word	0x00000000
        /*0418*/ 	.short	0x010a
        /*041a*/ 	.byte	0x05
	.zero		1


	//   ....[51]....
        /*041c*/ 	.word	0x00002490
        /*0420*/ 	.word	0x000000ff
        /*0424*/ 	.word	0x00000000
        /*0428*/ 	.short	0x010a
        /*042a*/ 	.byte	0x05
	.zero		1


	//   ....[52]....
        /*042c*/ 	.word	0x00002520
        /*0430*/ 	.word	0x000000ff
        /*0434*/ 	.word	0x00000000
        /*0438*/ 	.short	0x010a
        /*043a*/ 	.byte	0x05
	.zero		1


	//   ....[53]....
        /*043c*/ 	.word	0x000025b0
        /*0440*/ 	.word	0x000000ff
        /*0444*/ 	.word	0x00000000
        /*0448*/ 	.short	0x010a
        /*044a*/ 	.byte	0x05
	.zero		1


	//   ....[54]....
        /*044c*/ 	.word	0x00002640
        /*0450*/ 	.word	0x000000ff
        /*0454*/ 	.word	0x00000000
        /*0458*/ 	.short	0x010a
        /*045a*/ 	.byte	0x05
	.zero		1


	//   ....[55]....
        /*045c*/ 	.word	0x000026d0
        /*0460*/ 	.word	0x000000ff
        /*0464*/ 	.word	0x00000000
        /*0468*/ 	.short	0x010a
        /*046a*/ 	.byte	0x05
	.zero		1


	//   ....[56]....
        /*046c*/ 	.word	0x00002760
        /*0470*/ 	.word	0x000000ff
        /*0474*/ 	.word	0x00000000
        /*0478*/ 	.short	0x010a
        /*047a*/ 	.byte	0x05
	.zero		1


	//   ....[57]....
        /*047c*/ 	.word	0x00002800
        /*0480*/ 	.word	0x00000000
        /*0484*/ 	.word	0x00000000
        /*0488*/ 	.short	0x010a
        /*048a*/ 	.byte	0xff
	.zero		1


	//   ....[58]....
        /*048c*/ 	.word	0x00002920
        /*0490*/ 	.word	0x00000002
        /*0494*/ 	.word	0x00000110
        /*0498*/ 	.short	0x010a
        /*049a*/ 	.byte	0xff
	.zero		1


	//   ....[59]....
        /*049c*/ 	.word	0x00002980
        /*04a0*/ 	.word	0x00000004
        /*04a4*/ 	.word	0x00000000
        /*04a8*/ 	.short	0x0101
        /*04aa*/ 	.byte	0xff
	.zero		1


	//   ....[60]....
        /*04ac*/ 	.word	0x000029a0
        /*04b0*/ 	.word	0x000000ff
        /*04b4*/ 	.word	0x000000c0
        /*04b8*/ 	.short	0x010a
        /*04ba*/ 	.byte	0x05
	.zero		1


	//   ....[61]....
        /*04bc*/ 	.word	0x00002ac0
        /*04c0*/ 	.word	0x00000002
        /*04c4*/ 	.word	0x000000b0
        /*04c8*/ 	.short	0x010a
        /*04ca*/ 	.byte	0xff
	.zero		1


	//   ....[62]....
        /*04cc*/ 	.word	0x00002bd0
        /*04d0*/ 	.word	0x00000002
        /*04d4*/ 	.word	0x00000000
        /*04d8*/ 	.short	0x0101
        /*04da*/ 	.byte	0xff
	.zero		1


	//   ....[63]....
        /*04dc*/ 	.word	0x00002c60
        /*04e0*/ 	.word	0x000000ff
        /*04e4*/ 	.word	0x000000c0
        /*04e8*/ 	.short	0x0106
        /*04ea*/ 	.byte	0x05
	.zero		1


	//   ....[64]....
        /*04ec*/ 	.word	0x00002c80
        /*04f0*/ 	.word	0x000000ff
        /*04f4*/ 	.word	0x000000c0
        /*04f8*/ 	.short	0x010a
        /*04fa*/ 	.byte	0x05
	.zero		1


	//   ....[65]....
        /*04fc*/ 	.word	0x00002d10
        /*0500*/ 	.word	0x000000ff
        /*0504*/ 	.word	0x000000c0
        /*0508*/ 	.short	0x0106
        /*050a*/ 	.byte	0x04
	.zero		1


	//   ....[66]....
        /*050c*/ 	.word	0x00002d50
        /*0510*/ 	.word	0x00000000
        /*0514*/ 	.word	0x000000c0
        /*0518*/ 	.short	0x010a
        /*051a*/ 	.byte	0xff
	.zero		1


	//   ....[67]....
        /*051c*/ 	.word	0x00003290
        /*0520*/ 	.word	0x00000000
        /*0524*/ 	.word	0x000000b0
        /*0528*/ 	.short	0x010a
        /*052a*/ 	.byte	0xff
	.zero		1


	//   ....[68]....
        /*052c*/ 	.word	0x000033a0
        /*0530*/ 	.word	0x00000003
        /*0534*/ 	.word	0x00000000
        /*0538*/ 	.short	0x0101
        /*053a*/ 	.byte	0xff
	.zero		1


	//   ....[69]....
        /*053c*/ 	.word	0x000033b0
        /*0540*/ 	.word	0x000000ff
        /*0544*/ 	.word	0x00000000
        /*0548*/ 	.short	0x010a
        /*054a*/ 	.byte	0x05
	.zero		1


	//   ....[70]....
        /*054c*/ 	.word	0x000033d0
        /*0550*/ 	.word	0x000000ff
        /*0554*/ 	.word	0x000000f0
        /*0558*/ 	.short	0x010a
        /*055a*/ 	.byte	0x0e
	.zero		1


	//   ....[71]....
        /*055c*/ 	.word	0x000034a0
        /*0560*/ 	.word	0x000000ff
        /*0564*/ 	.word	0x00000000
        /*0568*/ 	.short	0x010a
        /*056a*/ 	.byte	0x07
	.zero		1


	//   ....[72]....
        /*056c*/ 	.word	0x000035d0
        /*0570*/ 	.word	0x000000ff
        /*0574*/ 	.word	0x00000000
        /*0578*/ 	.short	0x010a
        /*057a*/ 	.byte	0x13
	.zero		1


	//   ....[73]....
        /*057c*/ 	.word	0x00003870
        /*0580*/ 	.word	0x000000ff
        /*0584*/ 	.word	0x00000000
        /*0588*/ 	.short	0x010a
        /*058a*/ 	.byte	0x05
	.zero		1


	//   ....[74]....
        /*058c*/ 	.word	0x00003900
        /*0590*/ 	.word	0x000000ff
        /*0594*/ 	.word	0x00000000
        /*0598*/ 	.short	0x010a
        /*059a*/ 	.byte	0x05
	.zero		1


	//   ....[75]....
        /*059c*/ 	.word	0x00003990
        /*05a0*/ 	.word	0x000000ff
        /*05a4*/ 	.word	0x00000000
        /*05a8*/ 	.short	0x010a
        /*05aa*/ 	.byte	0x05
	.zero		1


	//   ....[76]....
        /*05ac*/ 	.word	0x00003a20
        /*05b0*/ 	.word	0x000000ff
        /*05b4*/ 	.word	0x00000000
        /*05b8*/ 	.short	0x010a
        /*05ba*/ 	.byte	0x06
	.zero		1


	//   ....[77]....
        /*05bc*/ 	.word	0x00003e60
        /*05c0*/ 	.word	0x00000000
        /*05c4*/ 	.word	0x000000b0
        /*05c8*/ 	.short	0x010a
        /*05ca*/ 	.byte	0xff
	.zero		1


	//   ....[78]....
        /*05cc*/ 	.word	0x00003f50
        /*05d0*/ 	.word	0x00000000
        /*05d4*/ 	.word	0x00000000
        /*05d8*/ 	.short	0x0101
        /*05da*/ 	.byte	0xff
	.zero		1


	//   ....[79]....
        /*05dc*/ 	.word	0x00004270
        /*05e0*/ 	.word	0x000000ff
        /*05e4*/ 	.word	0x000000a8
        /*05e8*/ 	.short	0x010a
        /*05ea*/ 	.byte	0x07
	.zero		1


	//   ....[80]....
        /*05ec*/ 	.word	0x000043f0
        /*05f0*/ 	.word	0x000000ff
        /*05f4*/ 	.word	0x00000098
        /*05f8*/ 	.short	0x010a
        /*05fa*/ 	.byte	0x07
	.zero		1


	//   ....[81]....
        /*05fc*/ 	.word	0x000047f0
        /*0600*/ 	.word	0x000000ff
        /*0604*/ 	.word	0x00000090
        /*0608*/ 	.short	0x010b
        /*060a*/ 	.byte	0x07
	.zero		1


	//   ....[82]....
        /*060c*/ 	.word	0x00004810
        /*0610*/ 	.word	0x000000ff
        /*0614*/ 	.word	0x00000000
        /*0618*/ 	.short	0x0101
        /*061a*/ 	.byte	0x25
	.zero		1


	//   ....[83]....
        /*061c*/ 	.word	0x00004850
        /*0620*/ 	.word	0x00000000
        /*0624*/ 	.word	0x00000098
        /*0628*/ 	.short	0x010a
        /*062a*/ 	.byte	0xff
	.zero		1


	//   ....[84]....
        /*062c*/ 	.word	0x00004ab0
        /*0630*/ 	.word	0x00000000
        /*0634*/ 	.word	0x000000b0
        /*0638*/ 	.short	0x010a
        /*063a*/ 	.byte	0xff
	.zero		1


	//   ....[85]....
        /*063c*/ 	.word	0x00004ba0
        /*0640*/ 	.word	0x00000000
        /*0644*/ 	.word	0x00000000
        /*0648*/ 	.short	0x0101
        /*064a*/ 	.byte	0xff
	.zero		1


	//   ....[86]....
        /*064c*/ 	.word	0x00005280
        /*0650*/ 	.word	0x000000ff
        /*0654*/ 	.word	0x00000090
        /*0658*/ 	.short	0x010a
        /*065a*/ 	.byte	0x2e
	.zero		1


	//   ....[87]....
        /*065c*/ 	.word	0x000052f0
        /*0660*/ 	.word	0x000000ff
        /*0664*/ 	.word	0x000000d0
        /*0668*/ 	.short	0x010a
        /*066a*/ 	.byte	0x32
	.zero		1


	//   ....[88]....
        /*066c*/ 	.word	0x000053b0
        /*0670*/ 	.word	0x000000ff
        /*0674*/ 	.word	0x00000090
        /*0678*/ 	.short	0x010a
        /*067a*/ 	.byte	0x2e
	.zero		1


	//   ....[89]....
        /*067c*/ 	.word	0x000055a0
        /*0680*/ 	.word	0x000000ff
        /*0684*/ 	.word	0x00000000
        /*0688*/ 	.short	0x0101
        /*068a*/ 	.byte	0x04
	.zero		1


	//   ....[90]....
        /*068c*/ 	.word	0x00005610
        /*0690*/ 	.word	0x000000ff
        /*0694*/ 	.word	0x000000d0
        /*0698*/ 	.short	0x010a
        /*069a*/ 	.byte	0x32
	.zero		1


	//   ....[91]....
        /*069c*/ 	.word	0x00005b40
        /*06a0*/ 	.word	0x000000ff
        /*06a4*/ 	.word	0x00000000
        /*06a8*/ 	.short	0x0101
        /*06aa*/ 	.byte	0x05
	.zero		1


	//   ....[92]....
        /*06ac*/ 	.word	0x000069d0
        /*06b0*/ 	.word	0x00000003
        /*06b4*/ 	.word	0x00000120
        /*06b8*/ 	.short	0x010a
        /*06ba*/ 	.byte	0xff
	.zero		1


	//   ....[93]....
        /*06bc*/ 	.word	0x00006a30
        /*06c0*/ 	.word	0x00000002
        /*06c4*/ 	.word	0x00000048
        /*06c8*/ 	.short	0x010a
        /*06ca*/ 	.byte	0xff
	.zero		1


	//   ....[94]....
        /*06cc*/ 	.word	0x00006a90
        /*06d0*/ 	.word	0x00000002
        /*06d4*/ 	.word	0x00000048
        /*06d8*/ 	.short	0x010a
        /*06da*/ 	.byte	0xff
	.zero		1


	//   ....[95]....
        /*06dc*/ 	.word	0x00006ae0
        /*06e0*/ 	.word	0x00000002
        /*06e4*/ 	.word	0x000000b0
        /*06e8*/ 	.short	0x010a
        /*06ea*/ 	.byte	0xff
	.zero		1


	//   ....[96]....
        /*06ec*/ 	.word	0x00006b40
        /*06f0*/ 	.word	0x00000000
        /*06f4*/ 	.word	0x00000000
        /*06f8*/ 	.short	0x010a
        /*06fa*/ 	.byte	0xff
	.zero		1


	//   ....[97]....
        /*06fc*/ 	.word	0x00006ba0
        /*0700*/ 	.word	0x00000000
        /*0704*/ 	.word	0x00000000
        /*0708*/ 	.short	0x010a
        /*070a*/ 	.byte	0xff
	.zero		1


	//   ....[98]....
        /*070c*/ 	.word	0x00006c00
        /*0710*/ 	.word	0x00000000
        /*0714*/ 	.word	0x00000000
        /*0718*/ 	.short	0x010a
        /*071a*/ 	.byte	0xff
	.zero		1


	//   ....[99]....
        /*071c*/ 	.word	0x00006c60
        /*0720*/ 	.word	0x00000000
        /*0724*/ 	.word	0x00000000
        /*0728*/ 	.short	0x010a
        /*072a*/ 	.byte	0xff
	.zero		1


	//   ....[100]....
        /*072c*/ 	.word	0x00006cc0
        /*0730*/ 	.word	0x00000000
        /*0734*/ 	.word	0x00000000
        /*0738*/ 	.short	0x010a
        /*073a*/ 	.byte	0xff
	.zero		1


	//   ....[101]....
        /*073c*/ 	.word	0x00006d20
        /*0740*/ 	.word	0x00000000
        /*0744*/ 	.word	0x00000000
        /*0748*/ 	.short	0x010a
        /*074a*/ 	.byte	0xff
	.zero		1


	//   ....[102]....
        /*074c*/ 	.word	0x00006d80
        /*0750*/ 	.word	0x00000000
        /*0754*/ 	.word	0x00000000
        /*0758*/ 	.short	0x010a
        /*075a*/ 	.byte	0xff
	.zero		1


	//   ....[103]....
        /*075c*/ 	.word	0x00006de0
        /*0760*/ 	.word	0x00000000
        /*0764*/ 	.word	0x00000000
        /*0768*/ 	.short	0x010a
        /*076a*/ 	.byte	0xff
	.zero		1


	//   ....[104]....
        /*076c*/ 	.word	0x00006e30
        /*0770*/ 	.word	0x00000002
        /*0774*/ 	.word	0x00000110
        /*0778*/ 	.short	0x010a
        /*077a*/ 	.byte	0xff
	.zero		1


	//   ....[105]....
        /*077c*/ 	.word	0x00006e90
        /*0780*/ 	.word	0x00000002
        /*0784*/ 	.word	0x000000c0
        /*0788*/ 	.short	0x010a
        /*078a*/ 	.byte	0xff
	.zero		1


	//   ....[106]....
        /*078c*/ 	.word	0x00006ee0
        /*0790*/ 	.word	0x00000002
        /*0794*/ 	.word	0x000000b0
        /*0798*/ 	.short	0x010a
        /*079a*/ 	.byte	0xff
	.zero		1


	//   ....[107]....
        /*079c*/ 	.word	0x00006f40
        /*07a0*/ 	.word	0x00000000
        /*07a4*/ 	.word	0x000000c0
        /*07a8*/ 	.short	0x010a
        /*07aa*/ 	.byte	0xff
	.zero		1


	//   ....[108]....
        /*07ac*/ 	.word	0x00006f90
        /*07b0*/ 	.word	0x00000000
        /*07b4*/ 	.word	0x000000b0
        /*07b8*/ 	.short	0x010a
        /*07ba*/ 	.byte	0xff
	.zero		1


	//   ....[109]....
        /*07bc*/ 	.word	0x00006ff0
        /*07c0*/ 	.word	0x00000003
        /*07c4*/ 	.word	0x000000f0
        /*07c8*/ 	.short	0x010a
        /*07ca*/ 	.byte	0xff
	.zero		1


	//   ....[110]....
        /*07cc*/ 	.word	0x00007050
        /*07d0*/ 	.word	0x00000000
        /*07d4*/ 	.word	0x00000000
        /*07d8*/ 	.short	0x010a
        /*07da*/ 	.byte	0xff
	.zero		1


	//   ....[111]....
        /*07dc*/ 	.word	0x000070b0
        /*07e0*/ 	.word	0x00000000
        /*07e4*/ 	.word	0x00000000
        /*07e8*/ 	.short	0x010a
        /*07ea*/ 	.byte	0xff
	.zero		1


	//   ....[112]....
        /*07ec*/ 	.word	0x00007110
        /*07f0*/ 	.word	0x00000000
        /*07f4*/ 	.word	0x00000000
        /*07f8*/ 	.short	0x010a
        /*07fa*/ 	.byte	0xff
	.zero		1


	//   ....[113]....
        /*07fc*/ 	.word	0x00007170
        /*0800*/ 	.word	0x00000000
        /*0804*/ 	.word	0x00000000
        /*0808*/ 	.short	0x010a
        /*080a*/ 	.byte	0xff
	.zero		1


	//   ....[114]....
        /*080c*/ 	.word	0x000071d0
        /*0810*/ 	.word	0x00000000
        /*0814*/ 	.word	0x00000000
        /*0818*/ 	.short	0x010a
        /*081a*/ 	.byte	0xff
	.zero		1


	//   ....[115]....
        /*081c*/ 	.word	0x00007220
        /*0820*/ 	.word	0x00000000
        /*0824*/ 	.word	0x000000b0
        /*0828*/ 	.short	0x010a
        /*082a*/ 	.byte	0xff
	.zero		1


	//   ....[116]....
        /*082c*/ 	.word	0x00007280
        /*0830*/ 	.word	0x00000000
        /*0834*/ 	.word	0x000000a8
        /*0838*/ 	.short	0x010a
        /*083a*/ 	.byte	0xff
	.zero		1


	//   ....[117]....
        /*083c*/ 	.word	0x000072e0
        /*0840*/ 	.word	0x00000003
        /*0844*/ 	.word	0x00000098
        /*0848*/ 	.short	0x010a
        /*084a*/ 	.byte	0xff
	.zero		1


	//   ....[118]....
        /*084c*/ 	.word	0x00007330
        /*0850*/ 	.word	0x00000000
        /*0854*/ 	.word	0x000000b0
        /*0858*/ 	.short	0x010a
        /*085a*/ 	.byte	0xff
	.zero		1


	//   ....[119]....
        /*085c*/ 	.word	0x00007390
        /*0860*/ 	.word	0x00000000
        /*0864*/ 	.word	0x00000090
        /*0868*/ 	.short	0x010a
        /*086a*/ 	.byte	0xff
	.zero		1


	//   ....[120]....
        /*086c*/ 	.word	0x000073f0
        /*0870*/ 	.word	0x00000003
        /*0874*/ 	.word	0x000000d0
        /*0878*/ 	.short	0x010a
        /*087a*/ 	.byte	0xff
	.zero		1


	//----- nvinfo : EIATTR_NUM_MBARRIERS
	.align		4
.L_44:
        /*087c*/ 	.byte	0x03, 0x38
        /*087e*/ 	.short	0x0026


	//----- nvinfo : EIATTR_EXIT_INSTR_OFFSETS
	.align		4
        /*0880*/ 	.byte	0x04, 0x1c
        /*0882*/ 	.short	(.L_46 - .L_45)


	//   ....[0]....
.L_45:
        /*0884*/ 	.word	0x00002830


	//   ....[1]....
        /*0888*/ 	.word	0x00002d20


	//   ....[2]....
        /*088c*/ 	.word	0x00002d80


	//   ....[3]....
        /*0890*/ 	.word	0x00003c80


	//   ....[4]....
        /*0894*/ 	.word	0x00004880


	//   ....[5]....
        /*0898*/ 	.word	0x000048c0


	//   ....[6]....
        /*089c*/ 	.word	0x000069c0


	//----- nvinfo : EIATTR_MAX_THREADS
	.align		4
.L_46:
        /*08a0*/ 	.byte	0x04, 0x05
        /*08a2*/ 	.short	(.L_48 - .L_47)
.L_47:
        /*08a4*/ 	.word	0x00000100
        /*08a8*/ 	.word	0x00000001
        /*08ac*/ 	.word	0x00000001


	//----- nvinfo : EIATTR_CRS_STACK_SIZE
	.align		4
.L_48:
        /*08b0*/ 	.byte	0x04, 0x1e
        /*08b2*/ 	.short	(.L_50 - .L_49)
.L_49:
        /*08b4*/ 	.word	0x00000000


	//----- nvinfo : EIATTR_CBANK_PARAM_SIZE
	.align		4
.L_50:
        /*08b8*/ 	.byte	0x03, 0x19
        /*08ba*/ 	.short	0x0800


	//----- nvinfo : EIATTR_PARAM_CBANK
	.align		4
        /*08bc*/ 	.byte	0x04, 0x0a
        /*08be*/ 	.short	(.L_52 - .L_51)
	.align		4
.L_51:
        /*08c0*/ 	.word	index@(.nv.constant0._ZN7cutlass13device_kernelINS_4gemm6kernel13GemmUniversalIN4cute5tupleIJiiiiEEENS1_10collective13CollectiveMmaINS1_35MainloopSm100TmaUmmaWarpSpecializedILi9ELi2ELi4ENS5_IJNS4_1CILi1EEESB_SB_EEEEENS5_IJNSA_ILi128EEENSA_ILi48EEESE_EEENS_12float_e4m3_tENS5_IJlSB_lEEESH_SI_NS4_8TiledMMAINS4_8MMA_AtomIJNS4_10MMA_TraitsINS4_19SM100_MMA_F8F6F4_SSEJSH_SH_fSE_SF_NS4_17integral_constantINS4_4UMMA5MajorELSP_0EEESQ_NSN_INSO_7ScaleInELSR_0EEESS_EEEEEENS4_6LayoutISC_NS5_IJNSA_ILi0EEESW_SW_EEEEENS5_IJNS4_10UnderscoreESZ_SZ_EEEEENS4_13SM90_TMA_LOADENS4_14ComposedLayoutINS4_7SwizzleILi3ELi4ELi3EEENS4_18smem_ptr_flag_bitsILi8EEENSV_INS5_IJNSA_ILi8EEESE_EEENS5_IJSE_SB_EEEEEEEvNS4_8identityES12_S1C_vS1D_EENS_8epilogue10collective18CollectiveEpilogueINS1F_23Sm100TmaWarpSpecializedILi1ELi1ELi48ELb0ELb0EEEJSG_NS5_IJNSV_ISE_SB_EENSV_ISF_SB_EEEEESH_SI_SH_SI_NS1F_6fusion15FusionCallbacksIS1J_NS1N_17LinearCombinationISH_fSH_fLNS_15FloatRoundStyleE2EEESG_S1M_JEEENS4_5SM1004TMEM4LOAD26SM100_TMEM_LOAD_32dp32b16xES12_NS13_INS14_ILi0ELi4ELi3EEES17_NSV_INS5_IJS18_NSA_ILi16EEEEEENS5_IJS1Y_SB_EEEEEEENS4_39AutoVectorizingCopyWithAssumedAlignmentILi128EEENS4_14SM90_TMA_STOREES22_S24_S24_EEEvvEEEEvNT_6ParamsE)
        /*08c4*/ 	.short	0x0380
        /*08c6*/ 	.short	0x0800


	//----- nvinfo : EIATTR_SW_WAR
	.align		4
.L_52:
        /*08c8*/ 	.byte	0x04, 0x36
        /*08ca*/ 	.short	(.L_54 - .L_53)
.L_53:
        /*08cc*/ 	.word	0x00000008
.L_54:


//--------------------- .nv.callgraph             --------------------------
	.section	.nv.callgraph,"",@"SHT_CUDA_CALLGRAPH"
	.align	4
	.sectionentsize	8
	.align		4
        /*0000*/ 	.word	0x00000000
	.align		4
        /*0004*/ 	.word	0xffffffff
	.align		4
        /*0008*/ 	.word	index@(_ZN7cutlass13device_kernelINS_4gemm6kernel13GemmUniversalIN4cute5tupleIJiiiiEEENS1_10collective13CollectiveMmaINS1_35MainloopSm100TmaUmmaWarpSpecializedILi9ELi2ELi4ENS5_IJNS4_1CILi1EEESB_SB_EEEEENS5_IJNSA_ILi128EEENSA_ILi48EEESE_EEENS_12float_e4m3_tENS5_IJlSB_lEEESH_SI_NS4_8TiledMMAINS4_8MMA_AtomIJNS4_10MMA_TraitsINS4_19SM100_MMA_F8F6F4_SSEJSH_SH_fSE_SF_NS4_17integral_constantINS4_4UMMA5MajorELSP_0EEESQ_NSN_INSO_7ScaleInELSR_0EEESS_EEEEEENS4_6LayoutISC_NS5_IJNSA_ILi0EEESW_SW_EEEEENS5_IJNS4_10UnderscoreESZ_SZ_EEEEENS4_13SM90_TMA_LOADENS4_14ComposedLayoutINS4_7SwizzleILi3ELi4ELi3EEENS4_18smem_ptr_flag_bitsILi8EEENSV_INS5_IJNSA_ILi8EEESE_EEENS5_IJSE_SB_EEEEEEEvNS4_8identityES12_S1C_vS1D_EENS_8epilogue10collective18CollectiveEpilogueINS1F_23Sm100TmaWarpSpecializedILi1ELi1ELi48ELb0ELb0EEEJSG_NS5_IJNSV_ISE_SB_EENSV_ISF_SB_EEEEESH_SI_SH_SI_NS1F_6fusion15FusionCallbacksIS1J_NS1N_17LinearCombinationISH_fSH_fLNS_15FloatRoundStyleE2EEESG_S1M_JEEENS4_5SM1004TMEM4LOAD26SM100_TMEM_LOAD_32dp32b16xES12_NS13_INS14_ILi0ELi4ELi3EEES17_NSV_INS5_IJS18_NSA_ILi16EEEEEENS5_IJS1Y_SB_EEEEEEENS4_39AutoVectorizingCopyWithAssumedAlignmentILi128EEENS4_14SM90_TMA_STOREES22_S24_S24_EEEvvEEEEvNT_6ParamsE)
	.align		4
        /*000c*/ 	.word	index@(__assertfail)
	.align		4
        /*0010*/ 	.word	0x00000000
	.align		4
        /*0014*/ 	.word	0xfffffffe
	.align		4
        /*0018*/ 	.word	0x00000000
	.align		4
        /*001c*/ 	.word	0xfffffffd
	.align		4
        /*0020*/ 	.word	0x00000000
	.align		4
        /*0024*/ 	.word	0xfffffffc


//--------------------- .nv.constant4             --------------------------
	.section	.nv.constant4,"a",@progbits
	.align	8
	.align		8
.nv.constant4:
        /*0000*/ 	.dword	__assertfail
	.align		8
        /*0008*/ 	.dword	__unnamed_1
	.align		8
        /*0010*/ 	.dword	_ZN40_INTERNAL_f7699627_4_k_cu_3d3850fb_198234cuda3std3__45__cpo5beginE
	.align		8
        /*0018*/ 	.dword	_ZN40_INTERNAL_f7699627_4_k_cu_3d3850fb_198234cuda3std3__45__cpo3endE
	.align		8
        /*0020*/ 	.dword	_ZN40_INTERNAL_f7699627_4_k_cu_3d3850fb_198234cuda3std3__45__cpo6cbeginE
	.align		8
        /*0028*/ 	.dword	_ZN40_INTERNAL_f7699627_4_k_cu_3d3850fb_198234cuda3std3__45__cpo4cendE
	.align		8
        /*0030*/ 	.dword	_ZN40_INTERNAL_f7699627_4_k_cu_3d3850fb_198234cuda3std3__442_GLOBAL__N__f7699627_4_k_cu_3d3850fb_198236ignoreE
	.align		8
        /*0038*/ 	.dword	_ZN40_INTERNAL_f7699627_4_k_cu_3d3850fb_198234cuda3std3__419piecewise_constructE
	.align		8
        /*0040*/ 	.dword	_ZN40_INTERNAL_f7699627_4_k_cu_3d3850fb_198234cuda3std3__48in_placeE
	.align		8
        /*0048*/ 	.dword	_ZN40_INTERNAL_f7699627_4_k_cu_3d3850fb_198234cuda3std6ranges3__45__cpo4swapE
	.align		8
        /*0050*/ 	.dword	_ZN40_INTERNAL_f7699627_4_k_cu_3d3850fb_198234cuda3std6ranges3__45__cpo9iter_moveE
	.align		8
        /*0058*/ 	.dword	_ZN40_INTERNAL_f7699627_4_k_cu_3d3850fb_198234cute7productE
	.align		8
        /*0060*/ 	.dword	_ZN40_INTERNAL_f7699627_4_k_cu_3d3850fb_198234cute1_E
	.align		8
        /*0068*/ 	.dword	$str$25
	.align		8
        /*0070*/ 	.dword	$str$26


//--------------------- .text._ZN7cutlass13device_kernelINS_4gemm6kernel13GemmUniversalIN4cute5tupleIJiiiiEEENS1_10collective13CollectiveMmaINS1_35MainloopSm100TmaUmmaWarpSpecializedILi9ELi2ELi4ENS5_IJNS4_1CILi1EEESB_SB_EEEEENS5_IJNSA_ILi128EEENSA_ILi48EEESE_EEENS_12float_e4m3_tENS5_IJlSB_lEEESH_SI_NS4_8TiledMMAINS4_8MMA_AtomIJNS4_10MMA_TraitsINS4_19SM100_MMA_F8F6F4_SSEJSH_SH_fSE_SF_NS4_17integral_constantINS4_4UMMA5MajorELSP_0EEESQ_NSN_INSO_7ScaleInELSR_0EEESS_EEEEEENS4_6LayoutISC_NS5_IJNSA_ILi0EEESW_SW_EEEEENS5_IJNS4_10UnderscoreESZ_SZ_EEEEENS4_13SM90_TMA_LOADENS4_14ComposedLayoutINS4_7SwizzleILi3ELi4ELi3EEENS4_18smem_ptr_flag_bitsILi8EEENSV_INS5_IJNSA_ILi8EEESE_EEENS5_IJSE_SB_EEEEEEEvNS4_8identityES12_S1C_vS1D_EENS_8epilogue10collective18CollectiveEpilogueINS1F_23Sm100TmaWarpSpecializedILi1ELi1ELi48ELb0ELb0EEEJSG_NS5_IJNSV_ISE_SB_EENSV_ISF_SB_EEEEESH_SI_SH_SI_NS1F_6fusion15FusionCallbacksIS1J_NS1N_17LinearCombinationISH_fSH_fLNS_15FloatRoundStyleE2EEESG_S1M_JEEENS4_5SM1004TMEM4LOAD26SM100_TMEM_LOAD_32dp32b16xES12_NS13_INS14_ILi0ELi4ELi3EEES17_NSV_INS5_IJS18_NSA_ILi16EEEEEENS5_IJS1Y_SB_EEEEEEENS4_39AutoVectorizingCopyWithAssumedAlignmentILi128EEENS4_14SM90_TMA_STOREES22_S24_S24_EEEvvEEEEvNT_6ParamsE --------------------------
	.section	.text._ZN7cutlass13device_kernelINS_4gemm6kernel13GemmUniversalIN4cute5tupleIJiiiiEEENS1_10collective13CollectiveMmaINS1_35MainloopSm100TmaUmmaWarpSpecializedILi9ELi2ELi4ENS5_IJNS4_1CILi1EEESB_SB_EEEEENS5_IJNSA_ILi128EEENSA_ILi48EEESE_EEENS_12float_e4m3_tENS5_IJlSB_lEEESH_SI_NS4_8TiledMMAINS4_8MMA_AtomIJNS4_10MMA_TraitsINS4_19SM100_MMA_F8F6F4_SSEJSH_SH_fSE_SF_NS4_17integral_constantINS4_4UMMA5MajorELSP_0EEESQ_NSN_INSO_7ScaleInELSR_0EEESS_EEEEEENS4_6LayoutISC_NS5_IJNSA_ILi0EEESW_SW_EEEEENS5_IJNS4_10UnderscoreESZ_SZ_EEEEENS4_13SM90_TMA_LOADENS4_14ComposedLayoutINS4_7SwizzleILi3ELi4ELi3EEENS4_18smem_ptr_flag_bitsILi8EEENSV_INS5_IJNSA_ILi8EEESE_EEENS5_IJSE_SB_EEEEEEEvNS4_8identityES12_S1C_vS1D_EENS_8epilogue10collective18CollectiveEpilogueINS1F_23Sm100TmaWarpSpecializedILi1ELi1ELi48ELb0ELb0EEEJSG_NS5_IJNSV_ISE_SB_EENSV_ISF_SB_EEEEESH_SI_SH_SI_NS1F_6fusion15FusionCallbacksIS1J_NS1N_17LinearCombinationISH_fSH_fLNS_15FloatRoundStyleE2EEESG_S1M_JEEENS4_5SM1004TMEM4LOAD26SM100_TMEM_LOAD_32dp32b16xES12_NS13_INS14_ILi0ELi4ELi3EEES17_NSV_INS5_IJS18_NSA_ILi16EEEEEENS5_IJS1Y_SB_EEEEEEENS4_39AutoVectorizingCopyWithAssumedAlignmentILi128EEENS4_14SM90_TMA_STOREES22_S24_S24_EEEvvEEEEvNT_6ParamsE,"ax",@progbits
	.align	128
.text._ZN7cutlass13device_kernelINS_4gemm6kernel13GemmUniversalIN4cute5tupleIJiiiiEEENS1_10collective13CollectiveMmaINS1_35MainloopSm100TmaUmmaWarpSpecializedILi9ELi2ELi4ENS5_IJNS4_1CILi1EEESB_SB_EEEEENS5_IJNSA_ILi128EEENSA_ILi48EEESE_EEENS_12float_e4m3_tENS5_IJlSB_lEEESH_SI_NS4_8TiledMMAINS4_8MMA_AtomIJNS4_10MMA_TraitsINS4_19SM100_MMA_F8F6F4_SSEJSH_SH_fSE_SF_NS4_17integral_constantINS4_4UMMA5MajorELSP_0EEESQ_NSN_INSO_7ScaleInELSR_0EEESS_EEEEEENS4_6LayoutISC_NS5_IJNSA_ILi0EEESW_SW_EEEEENS5_IJNS4_10UnderscoreESZ_SZ_EEEEENS4_13SM90_TMA_LOADENS4_14ComposedLayoutINS4_7SwizzleILi3ELi4ELi3EEENS4_18smem_ptr_flag_bitsILi8EEENSV_INS5_IJNSA_ILi8EEESE_EEENS5_IJSE_SB_EEEEEEEvNS4_8identityES12_S1C_vS1D_EENS_8epilogue10collective18CollectiveEpilogueINS1F_23Sm100TmaWarpSpecializedILi1ELi1ELi48ELb0ELb0EEEJSG_NS5_IJNSV_ISE_SB_EENSV_ISF_SB_EEEEESH_SI_SH_SI_NS1F_6fusion15FusionCallbacksIS1J_NS1N_17LinearCombinationISH_fSH_fLNS_15FloatRoundStyleE2EEESG_S1M_JEEENS4_5SM1004TMEM4LOAD26SM100_TMEM_LOAD_32dp32b16xES12_NS13_INS14_ILi0ELi4ELi3EEES17_NSV_INS5_IJS18_NSA_ILi16EEEEEENS5_IJS1Y_SB_EEEEEEENS4_39AutoVectorizingCopyWithAssumedAlignmentILi128EEENS4_14SM90_TMA_STOREES22_S24_S24_EEEvvEEEEvNT_6ParamsE:
        .type           _ZN7cutlass13device_kernelINS_4gemm6kernel13GemmUniversalIN4cute5tupleIJiiiiEEENS1_10collective13CollectiveMmaINS1_35MainloopSm100TmaUmmaWarpSpecializedILi9ELi2ELi4ENS5_IJNS4_1CILi1EEESB_SB_EEEEENS5_IJNSA_ILi128EEENSA_ILi48EEESE_EEENS_12float_e4m3_tENS5_IJlSB_lEEESH_SI_NS4_8TiledMMAINS4_8MMA_AtomIJNS4_10MMA_TraitsINS4_19SM100_MMA_F8F6F4_SSEJSH_SH_fSE_SF_NS4_17integral_constantINS4_4UMMA5MajorELSP_0EEESQ_NSN_INSO_7ScaleInELSR_0EEESS_EEEEEENS4_6LayoutISC_NS5_IJNSA_ILi0EEESW_SW_EEEEENS5_IJNS4_10UnderscoreESZ_SZ_EEEEENS4_13SM90_TMA_LOADENS4_14ComposedLayoutINS4_7SwizzleILi3ELi4ELi3EEENS4_18smem_ptr_flag_bitsILi8EEENSV_INS5_IJNSA_ILi8EEESE_EEENS5_IJSE_SB_EEEEEEEvNS4_8identityES12_S1C_vS1D_EENS_8epilogue10collective18CollectiveEpilogueINS1F_23Sm100TmaWarpSpecializedILi1ELi1ELi48ELb0ELb0EEEJSG_NS5_IJNSV_ISE_SB_EENSV_ISF_SB_EEEEESH_SI_SH_SI_NS1F_6fusion15FusionCallbacksIS1J_NS1N_17LinearCombinationISH_fSH_fLNS_15FloatRoundStyleE2EEESG_S1M_JEEENS4_5SM1004TMEM4LOAD26SM100_TMEM_LOAD_32dp32b16xES12_NS13_INS14_ILi0ELi4ELi3EEES17_NSV_INS5_IJS18_NSA_ILi16EEEEEENS5_IJS1Y_SB_EEEEEEENS4_39AutoVectorizingCopyWithAssumedAlignmentILi128EEENS4_14SM90_TMA_STOREES22_S24_S24_EEEvvEEEEvNT_6ParamsE,@function
        .size           _ZN7cutlass13device_kernelINS_4gemm6kernel13GemmUniversalIN4cute5tupleIJiiiiEEENS1_10collective13CollectiveMmaINS1_35MainloopSm100TmaUmmaWarpSpecializedILi9ELi2ELi4ENS5_IJNS4_1CILi1EEESB_SB_EEEEENS5_IJNSA_ILi128EEENSA_ILi48EEESE_EEENS_12float_e4m3_tENS5_IJlSB_lEEESH_SI_NS4_8TiledMMAINS4_8MMA_AtomIJNS4_10MMA_TraitsINS4_19SM100_MMA_F8F6F4_SSEJSH_SH_fSE_SF_NS4_17integral_constantINS4_4UMMA5MajorELSP_0EEESQ_NSN_INSO_7ScaleInELSR_0EEESS_EEEEEENS4_6LayoutISC_NS5_IJNSA_ILi0EEESW_SW_EEEEENS5_IJNS4_10UnderscoreESZ_SZ_EEEEENS4_13SM90_TMA_LOADENS4_14ComposedLayoutINS4_7SwizzleILi3ELi4ELi3EEENS4_18smem_ptr_flag_bitsILi8EEENSV_INS5_IJNSA_ILi8EEESE_EEENS5_IJSE_SB_EEEEEEEvNS4_8identityES12_S1C_vS1D_EENS_8epilogue10collective18CollectiveEpilogueINS1F_23Sm100TmaWarpSpecializedILi1ELi1ELi48ELb0ELb0EEEJSG_NS5_IJNSV_ISE_SB_EENSV_ISF_SB_EEEEESH_SI_SH_SI_NS1F_6fusion15FusionCallbacksIS1J_NS1N_17LinearCombinationISH_fSH_fLNS_15FloatRoundStyleE2EEESG_S1M_JEEENS4_5SM1004TMEM4LOAD26SM100_TMEM_LOAD_32dp32b16xES12_NS13_INS14_ILi0ELi4ELi3EEES17_NSV_INS5_IJS18_NSA_ILi16EEEEEENS5_IJS1Y_SB_EEEEEEENS4_39AutoVectorizingCopyWithAssumedAlignmentILi128EEENS4_14SM90_TMA_STOREES22_S24_S24_EEEvvEEEEvNT_6ParamsE,(.L_x_143 - _ZN7cutlass13device_kernelINS_4gemm6kernel13GemmUniversalIN4cute5tupleIJiiiiEEENS1_10collective13CollectiveMmaINS1_35MainloopSm100TmaUmmaWarpSpecializedILi9ELi2ELi4ENS5_IJNS4_1CILi1EEESB_SB_EEEEENS5_IJNSA_ILi128EEENSA_ILi48EEESE_EEENS_12float_e4m3_tENS5_IJlSB_lEEESH_SI_NS4_8TiledMMAINS4_8MMA_AtomIJNS4_10MMA_TraitsINS4_19SM100_MMA_F8F6F4_SSEJSH_SH_fSE_SF_NS4_17integral_constantINS4_4UMMA5MajorELSP_0EEESQ_NSN_INSO_7ScaleInELSR_0EEESS_EEEEEENS4_6LayoutISC_NS5_IJNSA_ILi0EEESW_SW_EEEEENS5_IJNS4_10UnderscoreESZ_SZ_EEEEENS4_13SM90_TMA_LOADENS4_14ComposedLayoutINS4_7SwizzleILi3ELi4ELi3EEENS4_18smem_ptr_flag_bitsILi8EEENSV_INS5_IJNSA_ILi8EEESE_EEENS5_IJSE_SB_EEEEEEEvNS4_8identityES12_S1C_vS1D_EENS_8epilogue10collective18CollectiveEpilogueINS1F_23Sm100TmaWarpSpecializedILi1ELi1ELi48ELb0ELb0EEEJSG_NS5_IJNSV_ISE_SB_EENSV_ISF_SB_EEEEESH_SI_SH_SI_NS1F_6fusion15FusionCallbacksIS1J_NS1N_17LinearCombinationISH_fSH_fLNS_15FloatRoundStyleE2EEESG_S1M_JEEENS4_5SM1004TMEM4LOAD26SM100_TMEM_LOAD_32dp32b16xES12_NS13_INS14_ILi0ELi4ELi3EEES17_NSV_INS5_IJS18_NSA_ILi16EEEEEENS5_IJS1Y_SB_EEEEEEENS4_39AutoVectorizingCopyWithAssumedAlignmentILi128EEENS4_14SM90_TMA_STOREES22_S24_S24_EEEvvEEEEvNT_6ParamsE)
        .other          _ZN7cutlass13device_kernelINS_4gemm6kernel13GemmUniversalIN4cute5tupleIJiiiiEEENS1_10collective13CollectiveMmaINS1_35MainloopSm100TmaUmmaWarpSpecializedILi9ELi2ELi4ENS5_IJNS4_1CILi1EEESB_SB_EEEEENS5_IJNSA_ILi128EEENSA_ILi48EEESE_EEENS_12float_e4m3_tENS5_IJlSB_lEEESH_SI_NS4_8TiledMMAINS4_8MMA_AtomIJNS4_10MMA_TraitsINS4_19SM100_MMA_F8F6F4_SSEJSH_SH_fSE_SF_NS4_17integral_constantINS4_4UMMA5MajorELSP_0EEESQ_NSN_INSO_7ScaleInELSR_0EEESS_EEEEEENS4_6LayoutISC_NS5_IJNSA_ILi0EEESW_SW_EEEEENS5_IJNS4_10UnderscoreESZ_SZ_EEEEENS4_13SM90_TMA_LOADENS4_14ComposedLayoutINS4_7SwizzleILi3ELi4ELi3EEENS4_18smem_ptr_flag_bitsILi8EEENSV_INS5_IJNSA_ILi8EEESE_EEENS5_IJSE_SB_EEEEEEEvNS4_8identityES12_S1C_vS1D_EENS_8epilogue10collective18CollectiveEpilogueINS1F_23Sm100TmaWarpSpecializedILi1ELi1ELi48ELb0ELb0EEEJSG_NS5_IJNSV_ISE_SB_EENSV_ISF_SB_EEEEESH_SI_SH_SI_NS1F_6fusion15FusionCallbacksIS1J_NS1N_17LinearCombinationISH_fSH_fLNS_15FloatRoundStyleE2EEESG_S1M_JEEENS4_5SM1004TMEM4LOAD26SM100_TMEM_LOAD_32dp32b16xES12_NS13_INS14_ILi0ELi4ELi3EEES17_NSV_INS5_IJS18_NSA_ILi16EEEEEENS5_IJS1Y_SB_EEEEEEENS4_39AutoVectorizingCopyWithAssumedAlignmentILi128EEENS4_14SM90_TMA_STOREES22_S24_S24_EEEvvEEEEvNT_6ParamsE,@"STO_CUDA_ENTRY STV_DEFAULT"
_ZN7cutlass13device_kernelINS_4gemm6kernel13GemmUniversalIN4cute5tupleIJiiiiEEENS1_10collective13CollectiveMmaINS1_35MainloopSm100TmaUmmaWarpSpecializedILi9ELi2ELi4ENS5_IJNS4_1CILi1EEESB_SB_EEEEENS5_IJNSA_ILi128EEENSA_ILi48EEESE_EEENS_12float_e4m3_tENS5_IJlSB_lEEESH_SI_NS4_8TiledMMAINS4_8MMA_AtomIJNS4_10MMA_TraitsINS4_19SM100_MMA_F8F6F4_SSEJSH_SH_fSE_SF_NS4_17integral_constantINS4_4UMMA5MajorELSP_0EEESQ_NSN_INSO_7ScaleInELSR_0EEESS_EEEEEENS4_6LayoutISC_NS5_IJNSA_ILi0EEESW_SW_EEEEENS5_IJNS4_10UnderscoreESZ_SZ_EEEEENS4_13SM90_TMA_LOADENS4_14ComposedLayoutINS4_7SwizzleILi3ELi4ELi3EEENS4_18smem_ptr_flag_bitsILi8EEENSV_INS5_IJNSA_ILi8EEESE_EEENS5_IJSE_SB_EEEEEEEvNS4_8identityES12_S1C_vS1D_EENS_8epilogue10collective18CollectiveEpilogueINS1F_23Sm100TmaWarpSpecializedILi1ELi1ELi48ELb0ELb0EEEJSG_NS5_IJNSV_ISE_SB_EENSV_ISF_SB_EEEEESH_SI_SH_SI_NS1F_6fusion15FusionCallbacksIS1J_NS1N_17LinearCombinationISH_fSH_fLNS_15FloatRoundStyleE2EEESG_S1M_JEEENS4_5SM1004TMEM4LOAD26SM100_TMEM_LOAD_32dp32b16xES12_NS13_INS14_ILi0ELi4ELi3EEES17_NSV_INS5_IJS18_NSA_ILi16EEEEEENS5_IJS1Y_SB_EEEEEEENS4_39AutoVectorizingCopyWithAssumedAlignmentILi128EEENS4_14SM90_TMA_STOREES22_S24_S24_EEEvvEEEEvNT_6ParamsE:
[----:B------:R-:W1:Y:S01]  /*0000*/  LDC R1, c[0x0][0x37c] ;  /* 0x0000df00ff017b82 */ /* 0x000e620000000800 */
[----:B------:R-:W2:Y:S01]  /*0010*/  S2R R143, SR_TID.X ;  /* 0x00000000008f7919 */ /* 0x000ea20000002100 */
[----:B------:R-:W3:Y:S01]  /*0020*/  LDCU.64 UR4, c[0x0][0x890] ;  /* 0x00011200ff0477ac */ /* 0x000ee20008000a00 */
[----:B------:R-:W-:Y:S02]  /*0030*/  PRMT R128, RZ, 0x7610, R128 ;  /* 0x00007610ff807816 */ /* 0x000fe40000000080 */
[----:B------:R-:W-:Y:S01]  /*0040*/  ELECT P5, URZ, PT ;  /* 0x0000000000ff782f */ /* 0x000fe200038a0000 */
[----:B------:R-:W4:Y:S01]  /*0050*/  LDCU.64 UR44, c[0x0][0x358] ;  /* 0x00006b00ff2c77ac */ /* 0x000f220008000a00 */
[----:B---3--:R-:W-:-:S04]  /*0060*/  UISETP.NE.U32.AND UP0, UPT, UR4, URZ, UPT ;  /* 0x000000ff0400728c */ /* 0x008fc8000bf05070 */
[----:B------:R-:W-:Y:S01]  /*0070*/  UISETP.NE.AND.EX UP0, UPT, UR5, URZ, UPT, UP0 ;  /* 0x000000ff0500728c */ /* 0x000fe2000bf05300 */
[----:B--2---:R-:W-:-:S05]  /*0080*/  SHF.R.U32.HI R133, RZ, 0x5, R143 ;  /* 0x00000005ff857819 */ /* 0x004fca000001168f */
[----:B------:R-:W2:Y:S02]  /*0090*/  SHFL.IDX PT, R0, R133, RZ, 0x1f ;  /* 0x00001fff85007589 */ /* 0x000ea400000e0000 */
[----:B--2---:R-:W-:Y:S01]  /*00a0*/  R2UR UR8, R0 ;  /* 0x00000000000872ca */ /* 0x004fe200000e0000 */
[----:B-1--4-:R-:W-:-:S14]  /*00b0*/  BRA.U UP0, `(.L_x_0) ;  /* 0x00000001002c7547 */ /* 0x012fdc000b800000 */
[----:B------:R-:W1:Y:S02]  /*00c0*/  LDCU.64 UR6, c[0x0][0x888] ;  /* 0x00011100ff0677ac */ /* 0x000e640008000a00 */
[----:B-1----:R-:W-:-:S04]  /*00d0*/  UISETP.NE.U32.AND UP0, UPT, UR6, URZ, UPT ;  /* 0x000000ff0600728c */ /* 0x002fc8000bf05070 */
[----:B------:R-:W-:-:S09]  /*00e0*/  UISETP.NE.AND.EX UP0, UPT, UR7, URZ, UPT, UP0 ;  /* 0x000000ff0700728c */ /* 0x000fd2000bf05300 */
[----:B------:R-:W-:Y:S05]  /*00f0*/  BRA.U !UP0, `(.L_x_1) ;  /* 0x0000000108147547 */ /* 0x000fea000b800000 */
[----:B------:R-:W1:Y:S02]  /*0100*/  LDC.64 R2, c[0x0][0x888] ;  /* 0x00022200ff027b82 */ /* 0x000e640000000a00 */
[----:B-1----:R-:W2:Y:S01]  /*0110*/  LDG.E R0, desc[UR44][R2.64] ;  /* 0x0000002c02007981 */ /* 0x002ea2000c1e1900 */
[----:B------:R-:W-:Y:S01]  /*0120*/  HFMA2 R128, -RZ, RZ, 0, 5.9604644775390625e-08 ;  /* 0x00000001ff807431 */ /* 0x000fe200000001ff */
[----:B--2---:R-:W-:Y:S01]  /*0130*/  R2UR UR38, R0 ;  /* 0x00000000002672ca */ /* 0x004fe200000e0000 */
[----:B------:R-:W-:Y:S05]  /*0140*/  BRA `(.L_x_0) ;  /* 0x0000000000087947 */ /* 0x000fea0003800000 */
.L_x_1:
[----:B------:R-:W-:Y:S01]  /*0150*/  HFMA2 R128, -RZ, RZ, 0, 5.9604644775390625e-08 ;  /* 0x00000001ff807431 */ /* 0x000fe200000001ff */
[----:B------:R-:W1:Y:S02]  /*0160*/  LDCU UR38, c[0x0][0x880] ;  /* 0x00011000ff2677ac */ /* 0x000e640008000800 */
.L_x_0:
[----:B------:R-:W2:Y:S02]  /*0170*/  LDCU.64 UR6, c[0x0][0x8b0] ;  /* 0x00011600ff0677ac */ /* 0x000ea40008000a00 */
[----:B--2---:R-:W-:-:S04]  /*0180*/  UISETP.NE.U32.AND UP0, UPT, UR6, URZ, UPT ;  /* 0x000000ff0600728c */ /* 0x004fc8000bf05070 */
[----:B------:R-:W-:-:S09]  /*0190*/  UISETP.NE.AND.EX UP0, UPT, UR7, URZ, UPT, UP0 ;  /* 0x000000ff0700728c */ /* 0x000fd2000bf05300 */
[----:B------:R-:W-:Y:S05]  /*01a0*/  BRA.U UP0, `(.L_x_2) ;  /* 0x0000000100207547 */ /* 0x000fea000b800000 */
[----:B------:R-:W2:Y:S02]  /*01b0*/  LDCU.64 UR6, c[0x0][0x8a8] ;  /* 0x00011500ff0677ac */ /* 0x000ea40008000a00 */
[----:B--2---:R-:W-:-:S04]  /*01c0*/  UISETP.NE.U32.AND UP0, UPT, UR6, URZ, UPT ;  /* 0x000000ff0600728c */ /* 0x004fc8000bf05070 */
[----:B------:R-:W-:-:S09]  /*01d0*/  UISETP.NE.AND.EX UP0, UPT, UR7, URZ, UPT, UP0 ;  /* 0x000000ff0700728c */ /* 0x000fd2000bf05300 */
[----:B------:R-:W-:Y:S05]  /*01e0*/  BRA.U !UP0, `(.L_x_3) ;  /* 0x00000001080c7547 */ /* 0x000fea000b800000 */
[----:B------:R-:W2:Y:S02]  /*01f0*/  LDC.64 R64, c[0x0][0x8a8] ;  /* 0x00022a00ff407b82 */ /* 0x000ea40000000a00 */
[----:B--2---:R2:W5:Y:S01]  /*0200*/  LDG.E R64, desc[UR44][R64.64] ;  /* 0x0000002c40407981 */ /* 0x004562000c1e1900 */
[----:B------:R-:W-:Y:S05]  /*0210*/  BRA `(.L_x_2) ;  /* 0x0000000000047947 */ /* 0x000fea0003800000 */
.L_x_3:
[----:B------:R-:W3:Y:S02]  /*0220*/  LDC R64, c[0x0][0x8a0] ;  /* 0x00022800ff407b82 */ /* 0x000ee40000000800 */
.L_x_2:
[----:B------:R-:W-:Y:S01]  /*0230*/  IMAD.U32 R0, RZ, RZ, UR8 ;  /* 0x00000008ff007e24 */ /* 0x000fe2000f8e00ff */
[----:B------:R-:W-:Y:S04]  /*0240*/  BSSY.RECONVERGENT B0, `(.L_x_4) ;  /* 0x000000c000007945 */ /* 0x000fe80003800200 */
[C---:B------:R-:W-:Y:S02]  /*0250*/  ISETP.NE.OR P1, PT, R0.reuse, 0x1, !P5 ;  /* 0x000000010000780c */ /* 0x040fe40006f25670 */
[----:B------:R-:W-:-:S11]  /*0260*/  ISETP.NE.OR P0, PT, R0, 0x3, !P5 ;  /* 0x000000030000780c */ /* 0x000fd60006f05670 */
[----:B------:R-:W-:Y:S05]  /*0270*/  @P1 BRA `(.L_x_5) ;  /* 0x0000000000201947 */ /* 0x000fea0003800000 */
[----:B------:R-:W4:Y:S02]  /*0280*/  LDCU.64 UR6, c[0x0][0x348] ;  /* 0x00006900ff0677ac */ /* 0x000f240008000a00 */
[----:B----4-:R-:W-:Y:S02]  /*0290*/  UIADD3 UR10, UP1, UPT, UR6, 0x80, URZ ;  /* 0x00000080060a7890 */ /* 0x010fe4000ff3e0ff */
[----:B------:R-:W-:Y:S02]  /*02a0*/  UIADD3 UR6, UP0, UPT, UR6, 0x180, URZ ;  /* 0x0000018006067890 */ /* 0x000fe4000ff1e0ff */
[----:B------:R-:W-:Y:S02]  /*02b0*/  UIADD3.X UR11, UPT, UPT, URZ, UR7, URZ, UP1, !UPT ;  /* 0x00000007ff0b7290 */ /* 0x000fe40008ffe4ff */
[----:B------:R-:W-:-:S07]  /*02c0*/  UIADD3.X UR7, UPT, UPT, URZ, UR7, URZ, UP0, !UPT ;  /* 0x00000007ff077290 */ /* 0x000fce00087fe4ff */
[----:B------:R4:W-:Y:S02]  /*02d0*/  UTMACCTL.PF [UR10] ;  /* 0x000000000a0079b9 */ /* 0x0009e40008040000 */
[----:B------:R4:W-:Y:S02]  /*02e0*/  UTMACCTL.PF [UR6] ;  /* 0x00000000060079b9 */ /* 0x0009e40008040000 */
[----:B----4-:R-:W-:Y:S01]  /*02f0*/  NOP ;  /* 0x0000000000007918 */ /* 0x010fe20000000000 */
.L_x_5:
[----:B-1----:R-:W-:Y:S05]  /*0300*/  BSYNC.RECONVERGENT B0 ;  /* 0x0000000000007941 */ /* 0x002fea0003800200 */
.L_x_4:
[----:B------:R-:W-:Y:S04]  /*0310*/  BSSY.RECONVERGENT B0, `(.L_x_6) ;  /* 0x000000a000007945 */ /* 0x000fe80003800200 */
[----:B------:R-:W-:Y:S05]  /*0320*/  @P0 BRA `(.L_x_7) ;  /* 0x0000000000200947 */ /* 0x000fea0003800000 */
[----:B------:R-:W1:Y:S02]  /*0330*/  LDCU.64 UR6, c[0x0][0x348] ;  /* 0x00006900ff0677ac */ /* 0x000e640008000a00 */
[----:B-1----:R-:W-:Y:S02]  /*0340*/  UIADD3 UR10, UP1, UPT, UR6, 0x580, URZ ;  /* 0x00000580060a7890 */ /* 0x002fe4000ff3e0ff */
[----:B------:R-:W-:Y:S02]  /*0350*/  UIADD3 UR6, UP0, UPT, UR6, 0x680, URZ ;  /* 0x0000068006067890 */ /* 0x000fe4000ff1e0ff */
[----:B------:R-:W-:Y:S02]  /*0360*/  UIADD3.X UR11, UPT, UPT, URZ, UR7, URZ, UP1, !UPT ;  /* 0x00000007ff0b7290 */ /* 0x000fe40008ffe4ff */
[----:B------:R-:W-:-:S07]  /*0370*/  UIADD3.X UR7, UPT, UPT, URZ, UR7, URZ, UP0, !UPT ;  /* 0x00000007ff077290 */ /* 0x000fce00087fe4ff */
[----:B------:R1:W-:Y:S02]  /*0380*/  UTMACCTL.PF [UR10] ;  /* 0x000000000a0079b9 */ /* 0x0003e40008040000 */
[----:B------:R1:W-:Y:S02]  /*0390*/  UTMACCTL.PF [UR6] ;  /* 0x00000000060079b9 */ /* 0x0003e40008040000 */
[----:B-1----:R-:W-:Y:S01]  /*03a0*/  NOP ;  /* 0x0000000000007918 */ /* 0x002fe20000000000 */
.L_x_7:
[----:B------:R-:W-:Y:S05]  /*03b0*/  BSYNC.RECONVERGENT B0 ;  /* 0x0000000000007941 */ /* 0x000fea0003800200 */
.L_x_6:
[----:B------:R-:W1:Y:S01]  /*03c0*/  LDCU.64 UR6, c[0x0][0x888] ;  /* 0x00011100ff0677ac */ /* 0x000e620008000a00 */
[----:B------:R-:W-:Y:S02]  /*03d0*/  UISETP.EQ.U32.AND UP1, UPT, UR4, URZ, UPT ;  /* 0x000000ff0400728c */ /* 0x000fe4000bf22070 */
[----:B------:R-:W-:Y:S02]  /*03e0*/  UPLOP3.LUT UP2, UPT, UPT, UPT, UPT, 0x80, 0x8 ;  /* 0x000000000008789c */ /* 0x000fe40003f4f070 */
[----:B-1----:R-:W-:-:S04]  /*03f0*/  UISETP.NE.U32.AND UP0, UPT, UR6, URZ, UPT ;  /* 0x000000ff0600728c */ /* 0x002fc8000bf05070 */
[----:B------:R-:W-:-:S04]  /*0400*/  UISETP.NE.AND.EX UP0, UPT, UR7, URZ, UPT, UP0 ;  /* 0x000000ff0700728c */ /* 0x000fc8000bf05300 */
[----:B------:R-:W-:-:S04]  /*0410*/  UISETP.EQ.OR.EX UP3, UPT, UR5, URZ, !UP0, UP1 ;  /* 0x000000ff0500728c */ /* 0x000fc8000c762710 */
[----:B------:R-:W-:-:S05]  /*0420*/  UP2UR UR47, UPR, URZ, 0x8 ;  /* 0x00000008ff2f7883 */ /* 0x000fca0008000000 */
[----:B------:R-:W-:Y:S07]  /*0430*/  BRA.U !UP3, `(.L_x_8) ;  /* 0x000000010b207547 */ /* 0x000fee000b800000 */
[----:B------:R-:W-:Y:S01]  /*0440*/  UISETP.NE.U32.AND UP2, UPT, UR4, URZ, UPT ;  /* 0x000000ff0400728c */ /* 0x000fe2000bf45070 */
[----:B------:R-:W-:Y:S01]  /*0450*/  FSETP.NEU.AND P0, PT, RZ, UR38, PT ;  /* 0x00000026ff007c0b */ /* 0x000fe2000bf0d000 */
[----:B------:R-:W-:Y:S02]  /*0460*/  USEL UR4, URZ, 0xffffffff, UP0 ;  /* 0xffffffffff047887 */ /* 0x000fe40008000000 */
[----:B------:R-:W-:-:S10]  /*0470*/  UISETP.NE.AND.EX UP2, UPT, UR5, URZ, UPT, UP2 ;  /* 0x000000ff0500728c */ /* 0x000fd4000bf45320 */
[----:B------:R-:W-:Y:S01]  /*0480*/  VOTEU.ANY UP1, P0 ;  /* 0x0000000000ff7886 */ /* 0x000fe20000020100 */
[----:B------:R-:W-:-:S04]  /*0490*/  @!UP2 USEL UR4, URZ, 0xffffffff, UP1 ;  /* 0xffffffffff04a887 */ /* 0x000fc80008800000 */
[----:B------:R-:W-:-:S04]  /*04a0*/  ULOP3.LUT UR4, UR4, 0x1, URZ, 0xc0, !UPT ;  /* 0x0000000104047892 */ /* 0x000fc8000f8ec0ff */
[----:B------:R-:W-:-:S11]  /*04b0*/  UISETP.NE.U32.AND UP2, UPT, UR4, 0x1, UPT ;  /* 0x000000010400788c */ /* 0x000fd6000bf45070 */
.L_x_8:
[----:B------:R-:W1:Y:S01]  /*04c0*/  SHFL.IDX PT, R2, R133, RZ, 0x1f ;  /* 0x00001fff85027589 */ /* 0x000e6200000e0000 */
[----:B------:R-:W-:-:S04]  /*04d0*/  UISETP.NE.AND UP1, UPT, UR8, 0x2, UPT ;  /* 0x000000020800788c */ /* 0x000fc8000bf25270 */
[----:B------:R-:W-:Y:S01]  /*04e0*/  USEL UR6, URZ, 0x1, UP1 ;  /* 0x00000001ff067887 */ /* 0x000fe20008800000 */
[----:B-1----:R-:W-:-:S13]  /*04f0*/  ISETP.NE.AND P0, PT, R2, RZ, PT ;  /* 0x000000ff0200720c */ /* 0x002fda0003f05270 */
[----:B------:R-:W-:Y:S05]  /*0500*/  @P0 BRA `(.L_x_9) ;  /* 0x00000000007c0947 */ /* 0x000fea0003800000 */
[----:B------:R-:W-:Y:S01]  /*0510*/  ELECT P0, URZ, PT ;  /* 0x0000000000ff782f */ /* 0x000fe20003800000 */
[----:B------:R-:W-:-:S12]  /*0520*/  BSSY.RECONVERGENT B0, `(.L_x_9) ;  /* 0x000001d000007945 */ /* 0x000fd80003800200 */
[----:B------:R-:W-:Y:S05]  /*0530*/  @!P0 BRA `(.L_x_10) ;  /* 0x00000000006c8947 */ /* 0x000fea0003800000 */
[----:B------:R-:W1:Y:S01]  /*0540*/  S2UR UR5, SR_CgaCtaId ;  /* 0x00000000000579c3 */ /* 0x000e620000008800 */
[----:B------:R-:W-:Y:S01]  /*0550*/  UMOV UR7, 0x400 ;  /* 0x0000040000077882 */ /* 0x000fe20000000000 */
[----:B------:R-:W-:Y:S02]  /*0560*/  UMOV UR4, 0x1 ;  /* 0x0000000100047882 */ /* 0x000fe40000000000 */
[----:B------:R-:W-:-:S04]  /*0570*/  UIADD3 UR10, UPT, UPT, -UR4, 0x100000, URZ ;  /* 0x00100000040a7890 */ /* 0x000fc8000fffe1ff */
[----:B------:R-:W-:Y:S02]  /*0580*/  USHF.L.U32 UR11, UR10, 0xb, URZ ;  /* 0x0000000b0a0b7899 */ /* 0x000fe400080006ff */
[----:B------:R-:W-:Y:S02]  /*0590*/  USHF.L.U32 UR10, UR10, 0x1, URZ ;  /* 0x000000010a0a7899 */ /* 0x000fe400080006ff */
[----:B-1----:R-:W-:Y:S01]  /*05a0*/  ULEA UR5, UR5, UR7, 0x18 ;  /* 0x0000000705057291 */ /* 0x002fe2000f8ec0ff */
[----:B------:R-:W1:Y:S11]  /*05b0*/  FENCE.VIEW.ASYNC.S ;  /* 0x00000000000073c6 */ /* 0x000e760000000000 */
[----:B-1----:R1:W4:Y:S01]  /*05c0*/  SYNCS.EXCH.64 URZ, [UR5], UR10 ;  /* 0x0000000a05ff75b2 */ /* 0x0023220008000100 */
[----:B------:R1:W1:Y:S01]  /*05d0*/  SYNCS.EXCH.64 URZ, [UR5+0x48], UR10 ;  /* 0x0000480a05ff75b2 */ /* 0x0002620008000100 */
        /* <DEDUP_REMOVED lines=16> */
[----:B------:R-:W-:Y:S01]  /*06e0*/  NOP ;  /* 0x0000000000007918 */ /* 0x000fe20000000000 */
.L_x_10:
[----:B-1----:R-:W-:Y:S05]  /*06f0*/  BSYNC.RECONVERGENT B0 ;  /* 0x0000000000007941 */ /* 0x002fea0003800200 */
.L_x_9:
[----:B------:R-:W1:Y:S01]  /*0700*/  SHFL.IDX PT, R2, R133, RZ, 0x1f ;  /* 0x00001fff85027589 */ /* 0x000e6200000e0000 */
[----:B------:R-:W-:Y:S01]  /*0710*/  NOP ;  /* 0x0000000000007918 */ /* 0x000fe20000000000 */
[----:B-1----:R-:W-:-:S13]  /*0720*/  ISETP.NE.AND P0, PT, R2, 0x1, PT ;  /* 0x000000010200780c */ /* 0x002fda0003f05270 */
[----:B------:R-:W-:Y:S05]  /*0730*/  @P0 BRA `(.L_x_11) ;  /* 0x0000000000400947 */ /* 0x000fea0003800000 */
[----:B------:R-:W1:Y:S01]  /*0740*/  S2UR UR7, SR_CgaCtaId ;  /* 0x00000000000779c3 */ /* 0x000e620000008800 */
[----:B------:R-:W-:Y:S01]  /*0750*/  UMOV UR9, 0x400 ;  /* 0x0000040000097882 */ /* 0x000fe20000000000 */
[----:B------:R-:W-:Y:S01]  /*0760*/  UMOV UR5, 0x20 ;  /* 0x0000002000057882 */ /* 0x000fe20000000000 */
[----:B------:R-:W-:Y:S01]  /*0770*/  UMOV UR4, 0x80 ;  /* 0x0000008000047882 */ /* 0x000fe20000000000 */
[----:B------:R-:W-:-:S04]  /*0780*/  UIADD3 UR10, UPT, UPT, -UR5, 0x100000, URZ ;  /* 0x00100000050a7890 */ /* 0x000fc8000fffe1ff */
[----:B------:R-:W-:Y:S02]  /*0790*/  USHF.L.U32 UR11, UR10, 0xb, URZ ;  /* 0x0000000b0a0b7899 */ /* 0x000fe400080006ff */
[----:B------:R-:W-:Y:S02]  /*07a0*/  USHF.L.U32 UR10, UR10, 0x1, URZ ;  /* 0x000000010a0a7899 */ /* 0x000fe400080006ff */
[----:B------:R-:W-:-:S04]  /*07b0*/  UIADD3 UR4, UPT, UPT, -UR4, 0x100000, URZ ;  /* 0x0010000004047890 */ /* 0x000fc8000fffe1ff */
[----:B------:R-:W-:Y:S02]  /*07c0*/  USHF.L.U32 UR5, UR4, 0xb, URZ ;  /* 0x0000000b04057899 */ /* 0x000fe400080006ff */
[----:B------:R-:W-:Y:S01]  /*07d0*/  USHF.L.U32 UR4, UR4, 0x1, URZ ;  /* 0x0000000104047899 */ /* 0x000fe200080006ff */
[----:B------:R-:W-:Y:S01]  /*07e0*/  ELECT P0, URZ, PT ;  /* 0x0000000000ff782f */ /* 0x000fe20003800000 */
[----:B-1----:R-:W-:Y:S01]  /*07f0*/  ULEA UR7, UR7, UR9, 0x18 ;  /* 0x0000000907077291 */ /* 0x002fe2000f8ec0ff */
[----:B------:R-:W1:Y:S11]  /*0800*/  FENCE.VIEW.ASYNC.S ;  /* 0x00000000000073c6 */ /* 0x000e760000000000 */
[----:B-1----:R1:W1:Y:S01]  /*0810*/  SYNCS.EXCH.64 URZ, [UR7+0x90], UR10 ;  /* 0x0000900a07ff75b2 */ /* 0x0022620008000100 */
[----:B------:R1:W1:Y:S01]  /*0820*/  SYNCS.EXCH.64 URZ, [UR7+0x98], UR4 ;  /* 0x0000980407ff75b2 */ /* 0x0002620008000100 */
[----:B------:R-:W-:Y:S01]  /*0830*/  NOP ;  /* 0x0000000000007918 */ /* 0x000fe20000000000 */
.L_x_11:
[----:B------:R-:W2:Y:S01]  /*0840*/  SHFL.IDX PT, R2, R133, RZ, 0x1f ;  /* 0x00001fff85027589 */ /* 0x000ea200000e0000 */
[----:B------:R-:W-:Y:S01]  /*0850*/  NOP ;  /* 0x0000000000007918 */ /* 0x000fe20000000000 */
[----:B--2---:R-:W-:-:S13]  /*0860*/  ISETP.NE.AND P0, PT, R2, 0x3, PT ;  /* 0x000000030200780c */ /* 0x004fda0003f05270 */
[----:B------:R-:W-:Y:S05]  /*0870*/  @P0 BRA `(.L_x_12) ;  /* 0x0000000000300947 */ /* 0x000fea0003800000 */
[----:B-1----:R-:W1:Y:S01]  /*0880*/  S2UR UR5, SR_CgaCtaId ;  /* 0x00000000000579c3 */ /* 0x002e620000008800 */
[----:B------:R-:W-:Y:S01]  /*0890*/  UMOV UR7, 0x400 ;  /* 0x0000040000077882 */ /* 0x000fe20000000000 */
[----:B------:R-:W-:Y:S01]  /*08a0*/  UMOV UR4, 0x20 ;  /* 0x0000002000047882 */ /* 0x000fe20000000000 */
[----:B------:R-:W-:Y:S01]  /*08b0*/  ELECT P0, URZ, PT ;  /* 0x0000000000ff782f */ /* 0x000fe20003800000 */
[----:B------:R-:W-:-:S04]  /*08c0*/  UIADD3 UR10, UPT, UPT, -UR4, 0x100000, URZ ;  /* 0x00100000040a7890 */ /* 0x000fc8000fffe1ff */
[----:B------:R-:W-:Y:S02]  /*08d0*/  USHF.L.U32 UR11, UR10, 0xb, URZ ;  /* 0x0000000b0a0b7899 */ /* 0x000fe400080006ff */
[----:B------:R-:W-:Y:S02]  /*08e0*/  USHF.L.U32 UR10, UR10, 0x1, URZ ;  /* 0x000000010a0a7899 */ /* 0x000fe400080006ff */
[----:B-1----:R-:W-:Y:S01]  /*08f0*/  ULEA UR5, UR5, UR7, 0x18 ;  /* 0x0000000705057291 */ /* 0x002fe2000f8ec0ff */
[----:B------:R-:W1:Y:S11]  /*0900*/  FENCE.VIEW.ASYNC.S ;  /* 0x00000000000073c6 */ /* 0x000e760000000000 */
[----:B-1----:R2:W1:Y:S01]  /*0910*/  SYNCS.EXCH.64 URZ, [UR5+0xa0], UR10 ;  /* 0x0000a00a05ff75b2 */ /* 0x0024620008000100 */
[----:B------:R2:W1:Y:S02]  /*0920*/  SYNCS.EXCH.64 URZ, [UR5+0xa8], UR10 ;  /* 0x0000a80a05ff75b2 */ /* 0x0004640008000100 */
[----:B--2---:R-:W-:Y:S01]  /*0930*/  NOP ;  /* 0x0000000000007918 */ /* 0x004fe20000000000 */
.L_x_12:
[----:B------:R-:W2:Y:S01]  /*0940*/  SHFL.IDX PT, R2, R133, RZ, 0x1f ;  /* 0x00001fff85027589 */ /* 0x000ea200000e0000 */
[----:B------:R-:W-:Y:S01]  /*0950*/  NOP ;  /* 0x0000000000007918 */ /* 0x000fe20000000000 */
[----:B--2---:R-:W-:-:S13]  /*0960*/  ISETP.NE.AND P0, PT, R2, 0x4, PT ;  /* 0x000000040200780c */ /* 0x004fda0003f05270 */
[----:B------:R-:W-:Y:S05]  /*0970*/  @P0 BRA `(.L_x_13) ;  /* 0x00000000004c0947 */ /* 0x000fea0003800000 */
[----:B-1----:R-:W1:Y:S01]  /*0980*/  S2UR UR5, SR_CgaCtaId ;  /* 0x00000000000579c3 */ /* 0x002e620000008800 */
[----:B------:R-:W-:Y:S01]  /*0990*/  UMOV UR9, 0x100 ;  /* 0x0000010000097882 */ /* 0x000fe20000000000 */
[----:B------:R-:W-:Y:S01]  /*09a0*/  UMOV UR7, 0x400 ;  /* 0x0000040000077882 */ /* 0x000fe20000000000 */
[----:B------:R-:W-:Y:S01]  /*09b0*/  USEL UR9, UR9, 0xe0, UP2 ;  /* 0x000000e009097887 */ /* 0x000fe20009000000 */
[----:B------:R-:W-:Y:S01]  /*09c0*/  UMOV UR4, 0x1 ;  /* 0x0000000100047882 */ /* 0x000fe20000000000 */
[----:B------:R-:W-:Y:S01]  /*09d0*/  ELECT P0, URZ, PT ;  /* 0x0000000000ff782f */ /* 0x000fe20003800000 */
[----:B------:R-:W-:-:S04]  /*09e0*/  UIADD3 UR10, UPT, UPT, -UR4, 0x100000, URZ ;  /* 0x00100000040a7890 */ /* 0x000fc8000fffe1ff */
[----:B------:R-:W-:Y:S02]  /*09f0*/  USHF.L.U32 UR11, UR10, 0xb, URZ ;  /* 0x0000000b0a0b7899 */ /* 0x000fe400080006ff */
[----:B------:R-:W-:Y:S02]  /*0a00*/  USHF.L.U32 UR10, UR10, 0x1, URZ ;  /* 0x000000010a0a7899 */ /* 0x000fe400080006ff */
[----:B------:R-:W-:-:S04]  /*0a10*/  UIADD3 UR12, UPT, UPT, -UR9, 0x100000, URZ ;  /* 0x00100000090c7890 */ /* 0x000fc8000fffe1ff */
[----:B------:R-:W-:Y:S02]  /*0a20*/  USHF.L.U32 UR13, UR12, 0xb, URZ ;  /* 0x0000000b0c0d7899 */ /* 0x000fe400080006ff */
[----:B------:R-:W-:Y:S02]  /*0a30*/  USHF.L.U32 UR12, UR12, 0x1, URZ ;  /* 0x000000010c0c7899 */ /* 0x000fe400080006ff */
[----:B-1----:R-:W-:Y:S01]  /*0a40*/  ULEA UR5, UR5, UR7, 0x18 ;  /* 0x0000000705057291 */ /* 0x002fe2000f8ec0ff */
[----:B------:R-:W1:Y:S11]  /*0a50*/  FENCE.VIEW.ASYNC.S ;  /* 0x00000000000073c6 */ /* 0x000e760000000000 */
[----:B-1----:R2:W1:Y:S01]  /*0a60*/  SYNCS.EXCH.64 URZ, [UR5+0xb0], UR10 ;  /* 0x0000b00a05ff75b2 */ /* 0x0024620008000100 */
[----:B------:R2:W1:Y:S01]  /*0a70*/  SYNCS.EXCH.64 URZ, [UR5+0xc0], UR12 ;  /* 0x0000c00c05ff75b2 */ /* 0x0004620008000100 */
[----:B------:R2:W1:Y:S01]  /*0a80*/  SYNCS.EXCH.64 URZ, [UR5+0xb8], UR10 ;  /* 0x0000b80a05ff75b2 */ /* 0x0004620008000100 */
[----:B------:R2:W1:Y:S02]  /*0a90*/  SYNCS.EXCH.64 URZ, [UR5+0xc8], UR12 ;  /* 0x0000c80c05ff75b2 */ /* 0x0004640008000100 */
[----:B--2---:R-:W-:Y:S01]  /*0aa0*/  NOP ;  /* 0x0000000000007918 */ /* 0x004fe20000000000 */
.L_x_13:
[----:B------:R-:W2:Y:S01]  /*0ab0*/  SHFL.IDX PT, R2, R133, RZ, 0x1f ;  /* 0x00001fff85027589 */ /* 0x000ea200000e0000 */
[----:B------:R-:W-:Y:S01]  /*0ac0*/  NOP ;  /* 0x0000000000007918 */ /* 0x000fe20000000000 */
[----:B--2---:R-:W-:-:S13]  /*0ad0*/  ISETP.NE.AND P0, PT, R2, 0x5, PT ;  /* 0x000000050200780c */ /* 0x004fda0003f05270 */
[----:B------:R-:W-:Y:S05]  /*0ae0*/  @P0 BRA `(.L_x_14) ;  /* 0x0000000000580947 */ /* 0x000fea0003800000 */
[----:B-1----:R-:W1:Y:S01]  /*0af0*/  S2UR UR7, SR_CgaCtaId ;  /* 0x00000000000779c3 */ /* 0x002e620000008800 */
        /* <DEDUP_REMOVED lines=14> */
[----:B------:R2:W1:Y:S01]  /*0be0*/  SYNCS.EXCH.64 URZ, [UR7+0xd8], UR10 ;  /* 0x0000d80a07ff75b2 */ /* 0x0004620008000100 */
[----:B------:R2:W1:Y:S01]  /*0bf0*/  SYNCS.EXCH.64 URZ, [UR7+0xf8], UR4 ;  /* 0x0000f80407ff75b2 */ /* 0x0004620008000100 */
[----:B------:R2:W1:Y:S01]  /*0c00*/  SYNCS.EXCH.64 URZ, [UR7+0xe0], UR10 ;  /* 0x0000e00a07ff75b2 */ /* 0x0004620008000100 */
[----:B------:R2:W1:Y:S01]  /*0c10*/  SYNCS.EXCH.64 URZ, [UR7+0x100], UR4 ;  /* 0x0001000407ff75b2 */ /* 0x0004620008000100 */
[----:B------:R2:W1:Y:S01]  /*0c20*/  SYNCS.EXCH.64 URZ, [UR7+0xe8], UR10 ;  /* 0x0000e80a07ff75b2 */ /* 0x0004620008000100 */
[----:B------:R2:W1:Y:S02]  /*0c30*/  SYNCS.EXCH.64 URZ, [UR7+0x108], UR4 ;  /* 0x0001080407ff75b2 */ /* 0x0004640008000100 */
[----:B--2---:R-:W-:Y:S01]  /*0c40*/  NOP ;  /* 0x0000000000007918 */ /* 0x004fe20000000000 */
.L_x_14:
        /* <DEDUP_REMOVED lines=18> */
.L_x_15:
[----:B-1----:R-:W1:Y:S01]  /*0d70*/  S2UR UR5, SR_CTAID.X ;  /* 0x00000000000579c3 */ /* 0x002e620000002500 */
[----:B------:R-:W-:-:S05]  /*0d80*/  CS2R.32 R129, SR_CgaSize ;  /* 0x0000000000817805 */ /* 0x000fca0000008a00 */
[----:B------:R-:W-:-:S05]  /*0d90*/  IMAD R129, R129, -0xa0, RZ ;  /* 0xffffff6081817824 */ /* 0x000fca00078e02ff */
[----:B------:R-:W-:-:S14]  /*0da0*/  R2UR UR9, R129 ;  /* 0x00000000810972ca */ /* 0x000fdc00000e0000 */
[----:B------:R-:W2:Y:S01]  /*0db0*/  LDCU UR9, c[0x0][UR9+0x2b0] ;  /* 0x00005600090977ac */ /* 0x000ea20008000800 */
[----:B------:R-:W-:Y:S01]  /*0dc0*/  NOP ;  /* 0x0000000000007918 */ /* 0x000fe20000000000 */
[----:B------:R-:W-:-:S05]  /*0dd0*/  CS2R.32 R129, SR_CgaSize ;  /* 0x0000000000817805 */ /* 0x000fca0000008a00 */
[----:B------:R-:W-:-:S05]  /*0de0*/  IMAD R129, R129, -0xa0, RZ ;  /* 0xffffff6081817824 */ /* 0x000fca00078e02ff */
[----:B------:R-:W-:-:S14]  /*0df0*/  R2UR UR7, R129 ;  /* 0x00000000810772ca */ /* 0x000fdc00000e0000 */
[----:B------:R-:W3:Y:S01]  /*0e00*/  LDCU UR7, c[0x0][UR7+0x2b4] ;  /* 0x00005680070777ac */ /* 0x000ee20008000800 */
[----:B------:R-:W4:Y:S08]  /*0e10*/  S2UR UR4, SR_CTAID.Y ;  /* 0x00000000000479c3 */ /* 0x000f300000002600 */
[----:B------:R-:W3:Y:S01]  /*0e20*/  LDC R9, c[0x0][0xb24] ;  /* 0x0002c900ff097b82 */ /* 0x000ee20000000800 */
[----:B-1----:R-:W-:-:S02]  /*0e30*/  I2FP.F32.U32 R5, UR5 ;  /* 0x0000000500057c45 */ /* 0x002fc40008201000 */
[----:B------:R-:W-:-:S05]  /*0e40*/  CS2R.32 R3, SR_CgaSize ;  /* 0x0000000000037805 */ /* 0x000fca0000008a00 */
[----:B------:R-:W-:-:S06]  /*0e50*/  IMAD R3, R3, -0xa0, RZ ;  /* 0xffffff6003037824 */ /* 0x000fcc00078e02ff */
[----:B------:R-:W1:Y:S01]  /*0e60*/  LDC R3, c[0x0][R3+0x2a0] ;  /* 0x0000a80003037b82 */ /* 0x000e620000000800 */
[----:B------:R-:W-:Y:S01]  /*0e70*/  MOV R129, UR5 ;  /* 0x0000000500817c02 */ /* 0x000fe20008000f00 */
[----:B--2---:R-:W-:Y:S01]  /*0e80*/  FMUL R5, R5, UR9 ;  /* 0x0000000905057c20 */ /* 0x004fe20008400000 */
[----:B----4-:R-:W-:Y:S02]  /*0e90*/  I2FP.F32.U32 R4, UR4 ;  /* 0x0000000400047c45 */ /* 0x010fe40008201000 */
[----:B------:R-:W-:-:S05]  /*0ea0*/  CS2R.32 R2, SR_CgaSize ;  /* 0x0000000000027805 */ /* 0x000fca0000008a00 */
[----:B------:R-:W-:-:S06]  /*0eb0*/  IMAD R2, R2, -0xa0, RZ ;  /* 0xffffff6002027824 */ /* 0x000fcc00078e02ff */
[----:B------:R-:W2:Y:S01]  /*0ec0*/  LDC R2, c[0x0][R2+0x2a4] ;  /* 0x0000a90002027b82 */ /* 0x000ea20000000800 */
[----:B------:R-:W4:Y:S01]  /*0ed0*/  F2I.U32.TRUNC.NTZ R122, R5 ;  /* 0x00000005007a7305 */ /* 0x000f22000020f000 */
[----:B------:R-:W-:Y:S01]  /*0ee0*/  MOV R123, UR4 ;  /* 0x00000004007b7c02 */ /* 0x000fe20008000f00 */
[----:B---3--:R-:W-:-:S05]  /*0ef0*/  FMUL R4, R4, UR7 ;  /* 0x0000000704047c20 */ /* 0x008fca0008400000 */
[----:B------:R-:W-:Y:S01]  /*0f00*/  BAR.SYNC.DEFER_BLOCKING 0x0 ;  /* 0x0000000000007b1d */ /* 0x000fe20000010000 */
[----:B------:R-:W-:-:S05]  /*0f10*/  ISETP.GE.AND P0, PT, R9, 0x1, PT ;  /* 0x000000010900780c */ /* 0x000fca0003f06270 */
[----:B------:R-:W3:Y:S02]  /*0f20*/  F2I.U32.TRUNC.NTZ R115, R4 ;  /* 0x0000000400737305 */ /* 0x000ee4000020f000 */
[----:B------:R-:W2:Y:S01]  /*0f30*/  S2UR UR36, SR_CTAID.Z ;  /* 0x00000000002479c3 */ /* 0x000ea20000002700 */
[----:B----4-:R-:W-:-:S05]  /*0f40*/  IADD3 R122, PT, PT, -R122, RZ, RZ ;  /* 0x000000ff7a7a7210 */ /* 0x010fca0007ffe1ff */
[----:B-1----:R-:W-:Y:S01]  /*0f50*/  IMAD R122, R3, R122, UR5 ;  /* 0x00000005037a7e24 */ /* 0x002fe2000f8e027a */
[----:B---3--:R-:W-:-:S05]  /*0f60*/  IADD3 R115, PT, PT, -R115, RZ, RZ ;  /* 0x000000ff73737210 */ /* 0x008fca0007ffe1ff */
[----:B--2---:R-:W-:Y:S01]  /*0f70*/  IMAD R115, R2, R115, UR4 ;  /* 0x0000000402737e24 */ /* 0x004fe2000f8e0273 */
[----:B------:R-:W-:Y:S06]  /*0f80*/  @!P0 BRA `(.L_x_16) ;  /* 0x0000000000b88947 */ /* 0x000fec0003800000 */
[----:B------:R-:W1:Y:S01]  /*0f90*/  LDC.64 R4, c[0x0][0xb18] ;  /* 0x0002c600ff047b82 */ /* 0x000e620000000a00 */
[----:B------:R-:W-:-:S07]  /*0fa0*/  ISETP.NE.AND P0, PT, R9, 0x1, PT ;  /* 0x000000010900780c */ /* 0x000fce0003f05270 */
[----:B------:R-:W2:Y:S08]  /*0fb0*/  LDC R10, c[0x0][0xb0c] ;  /* 0x0002c300ff0a7b82 */ /* 0x000eb00000000800 */
[----:B------:R-:W3:Y:S08]  /*0fc0*/  LDC R11, c[0x0][0x370] ;  /* 0x0000dc00ff0b7b82 */ /* 0x000ef00000000800 */
[----:B------:R-:W4:Y:S01]  /*0fd0*/  LDC R12, c[0x0][0x374] ;  /* 0x0000dd00ff0c7b82 */ /* 0x000f220000000800 */
[----:B-1----:R-:W-:-:S07]  /*0fe0*/  ISETP.NE.AND P1, PT, R4, 0x1, PT ;  /* 0x000000010400780c */ /* 0x002fce0003f25270 */
[----:B------:R-:W3:Y:S01]  /*0ff0*/  LDC.64 R6, c[0x0][0xb10] ;  /* 0x0002c400ff067b82 */ /* 0x000ee20000000a00 */
[----:B--2---:R-:W-:-:S07]  /*1000*/  ISETP.NE.AND P2, PT, R10, 0x1, PT ;  /* 0x000000010a00780c */ /* 0x004fce0003f45270 */
[----:B------:R-:W1:Y:S08]  /*1010*/  LDC R8, c[0x0][0xb20] ;  /* 0x0002c800ff087b82 */ /* 0x000e700000000800 */
[----:B------:R-:W2:Y:S01]  /*1020*/  LDC.64 R2, c[0x0][0xb28] ;  /* 0x0002ca00ff027b82 */ /* 0x000ea20000000a00 */
[----:B----4-:R-:W-:-:S04]  /*1030*/  IMAD.HI.U32 R13, R12, R5, RZ ;  /* 0x000000050c0d7227 */ /* 0x010fc800078e00ff */
[----:B------:R-:W-:-:S04]  /*1040*/  IMAD.HI.U32 R5, R123, R5, RZ ;  /* 0x000000057b057227 */ /* 0x000fc800078e00ff */
[----:B---3--:R-:W-:-:S04]  /*1050*/  IMAD.HI.U32 R14, R11, R6, RZ ;  /* 0x000000060b0e7227 */ /* 0x008fc800078e00ff */
[----:B------:R-:W-:Y:S01]  /*1060*/  IMAD.HI.U32 R16, R129, R6, RZ ;  /* 0x0000000681107227 */ /* 0x000fe200078e00ff */
[-C--:B------:R-:W-:Y:S02]  /*1070*/  @P2 SHF.R.U32.HI R11, RZ, R7.reuse, R14 ;  /* 0x00000007ff0b2219 */ /* 0x080fe4000001160e */
[-C--:B-1----:R-:W-:Y:S02]  /*1080*/  @P1 SHF.R.U32.HI R12, RZ, R8.reuse, R13 ;  /* 0x00000008ff0c1219 */ /* 0x082fe4000001160d */
[----:B------:R-:W-:Y:S02]  /*1090*/  SHF.R.U32.HI R8, RZ, R8, R5 ;  /* 0x00000008ff087219 */ /* 0x000fe40000011605 */
[----:B------:R-:W-:Y:S02]  /*10a0*/  SHF.R.U32.HI R16, RZ, R7, R16 ;  /* 0x00000007ff107219 */ /* 0x000fe40000011610 */
[----:B------:R-:W-:Y:S01]  /*10b0*/  SEL R5, R123, R8, !P1 ;  /* 0x000000087b057207 */ /* 0x000fe20004800000 */
[----:B--2---:R-:W-:Y:S01]  /*10c0*/  IMAD.HI.U32 R14, R12, R2, RZ ;  /* 0x000000020c0e7227 */ /* 0x004fe200078e00ff */
[----:B------:R-:W-:-:S03]  /*10d0*/  SEL R7, R129, R16, !P2 ;  /* 0x0000001081077207 */ /* 0x000fc60005000000 */
[----:B------:R-:W-:Y:S01]  /*10e0*/  IMAD.HI.U32 R6, R11, R2, RZ ;  /* 0x000000020b067227 */ /* 0x000fe200078e00ff */
[----:B------:R-:W-:-:S04]  /*10f0*/  @P0 SHF.R.U32.HI R12, RZ, R3, R14 ;  /* 0x00000003ff0c0219 */ /* 0x000fc8000001160e */
[----:B------:R-:W-:Y:S01]  /*1100*/  @P0 SHF.R.U32.HI R11, RZ, R3, R6 ;  /* 0x00000003ff0b0219 */ /* 0x000fe20000011606 */
[----:B------:R-:W-:-:S04]  /*1110*/  IMAD R12, R12, R9, RZ ;  /* 0x000000090c0c7224 */ /* 0x000fc800078e02ff */
[----:B------:R-:W-:Y:S01]  /*1120*/  IMAD R6, R11, R9, RZ ;  /* 0x000000090b067224 */ /* 0x000fe200078e02ff */
[----:B------:R-:W-:-:S04]  /*1130*/  ISETP.GE.AND P1, PT, R5, R12, PT ;  /* 0x0000000c0500720c */ /* 0x000fc80003f26270 */
[----:B------:R-:W-:Y:S01]  /*1140*/  ISETP.GE.OR P1, PT, R7, R6, P1 ;  /* 0x000000060700720c */ /* 0x000fe20000f26670 */
[----:B------:R-:W-:-:S05]  /*1150*/  IMAD.HI.U32 R6, R5, R2, RZ ;  /* 0x0000000205067227 */ /* 0x000fca00078e00ff */
[----:B------:R-:W-:-:S04]  /*1160*/  SHF.R.U32.HI R6, RZ, R3, R6 ;  /* 0x00000003ff067219 */ /* 0x000fc80000011606 */
[----:B------:R-:W-:-:S03]  /*1170*/  SEL R6, R5, R6, !P0 ;  /* 0x0000000605067207 */ /* 0x000fc60004000000 */
[----:B------:R-:W-:Y:S01]  /*1180*/  @!P1 IMAD.HI.U32 R8, R7, R2, RZ ;  /* 0x0000000207089227 */ /* 0x000fe200078e00ff */
[----:B------:R-:W-:-:S04]  /*1190*/  IADD3 R2, PT, PT, -R6, RZ, RZ ;  /* 0x000000ff06027210 */ /* 0x000fc80007ffe1ff */
[----:B------:R-:W-:Y:S01]  /*11a0*/  @!P1 SHF.R.U32.HI R8, RZ, R3, R8 ;  /* 0x00000003ff089219 */ /* 0x000fe20000011608 */
[----:B------:R-:W-:-:S03]  /*11b0*/  IMAD R2, R9, R2, R5 ;  /* 0x0000000209027224 */ /* 0x000fc600078e0205 */
[----:B------:R-:W-:Y:S02]  /*11c0*/  @!P1 SEL R3, R7, R8, !P0 ;  /* 0x0000000807039207 */ /* 0x000fe40004000000 */
[----:B------:R-:W-:-:S03]  /*11d0*/  IADD3 R8, PT, PT, -R5, RZ, RZ ;  /* 0x000000ff05087210 */ /* 0x000fc60007ffe1ff */
[--C-:B------:R-:W-:Y:S02]  /*11e0*/  @!P1 IMAD.IADD R6, R6, 0x1, -R3.reuse ;  /* 0x0000000106069824 */ /* 0x100fe400078e0a03 */
[----:B------:R-:W-:Y:S01]  /*11f0*/  @!P1 IMAD R3, R2, R11, R3 ;  /* 0x0000000b02039224 */ /* 0x000fe200078e0203 */
[----:B------:R-:W-:Y:S01]  /*1200*/  IADD3 R2, PT, PT, -R7, RZ, RZ ;  /* 0x000000ff07027210 */ /* 0x000fe20007ffe1ff */
[----:B------:R-:W-:Y:S02]  /*1210*/  @!P1 IMAD R5, R6, R9, R7 ;  /* 0x0000000906059224 */ /* 0x000fe400078e0207 */
[----:B------:R-:W-:Y:S02]  /*1220*/  IMAD R8, R4, R8, R123 ;  /* 0x0000000804087224 */ /* 0x000fe400078e027b */
[----:B------:R-:W-:Y:S02]  /*1230*/  @!P1 IMAD.MOV.U32 R7, RZ, RZ, R3 ;  /* 0x000000ffff079224 */ /* 0x000fe400078e0003 */
[----:B------:R-:W-:-:S02]  /*1240*/  IMAD R2, R10, R2, R129 ;  /* 0x000000020a027224 */ /* 0x000fc400078e0281 */
[----:B------:R-:W-:Y:S02]  /*1250*/  IMAD R123, R5, R4, R8 ;  /* 0x00000004057b7224 */ /* 0x000fe400078e0208 */
[----:B------:R-:W-:Y:S02]  /*1260*/  IMAD R129, R7, R10, R2 ;  /* 0x0000000a07817224 */ /* 0x000fe400078e0202 */
.L_x_16:
[----:B------:R-:W1:Y:S01]  /*1270*/  LDCU UR4, c[0x0][0xb30] ;  /* 0x00016600ff0477ac */ /* 0x000e620008000800 */
[----:B------:R-:W2:Y:S08]  /*1280*/  S2UR UR37, SR_CgaCtaId ;  /* 0x00000000002579c3 */ /* 0x000eb00000008800 */
[----:B------:R-:W3:Y:S01]  /*1290*/  LDC R60, c[0x0][0xb24] ;  /* 0x0002c900ff3c7b82 */ /* 0x000ee20000000800 */
[----:B-1----:R-:W-:-:S09]  /*12a0*/  UISETP.NE.AND UP1, UPT, UR4, 0x1, UPT ;  /* 0x000000010400788c */ /* 0x002fd2000bf25270 */
[----:B--2---:R-:W-:Y:S05]  /*12b0*/  BRA.U UP1, `(.L_x_17) ;  /* 0x0000000101407547 */ /* 0x004fea000b800000 */
[----:B------:R-:W1:Y:S08]  /*12c0*/  LDC.64 R4, c[0x0][0xb10] ;  /* 0x0002c400ff047b82 */ /* 0x000e700000000a00 */
[----:B------:R-:W2:Y:S08]  /*12d0*/  LDC.64 R2, c[0x0][0xb18] ;  /* 0x0002c600ff027b82 */ /* 0x000eb00000000a00 */
[----:B------:R-:W4:Y:S08]  /*12e0*/  LDC R6, c[0x0][0xb20] ;  /* 0x0002c800ff067b82 */ /* 0x000f300000000800 */
[----:B------:R-:W3:Y:S01]  /*12f0*/  LDC R8, c[0x0][0xb0c] ;  /* 0x0002c300ff087b82 */ /* 0x000ee20000000800 */
[----:B-1----:R-:W-:-:S05]  /*1300*/  IMAD.HI.U32 R4, R129, R4, RZ ;  /* 0x0000000481047227 */ /* 0x002fca00078e00ff */
[----:B------:R-:W-:Y:S01]  /*1310*/  SHF.R.U32.HI R4, RZ, R5, R4 ;  /* 0x00000005ff047219 */ /* 0x000fe20000011604 */
[----:B--2---:R-:W-:Y:S01]  /*1320*/  IMAD.HI.U32 R3, R123, R3, RZ ;  /* 0x000000037b037227 */ /* 0x004fe200078e00ff */
[----:B------:R-:W-:-:S04]  /*1330*/  ISETP.NE.AND P0, PT, R2, 0x1, PT ;  /* 0x000000010200780c */ /* 0x000fc80003f05270 */
[----:B----4-:R-:W-:-:S04]  /*1340*/  SHF.R.U32.HI R6, RZ, R6, R3 ;  /* 0x00000006ff067219 */ /* 0x010fc80000011603 */
[----:B------:R-:W-:Y:S02]  /*1350*/  SEL R3, R123, R6, !P0 ;  /* 0x000000067b037207 */ /* 0x000fe40004000000 */
[----:B---3--:R-:W-:-:S04]  /*1360*/  ISETP.NE.AND P1, PT, R8, 0x1, PT ;  /* 0x000000010800780c */ /* 0x008fc80003f25270 */
[----:B------:R-:W-:-:S05]  /*1370*/  SEL R4, R129, R4, !P1 ;  /* 0x0000000481047207 */ /* 0x000fca0004800000 */
[----:B------:R-:W-:Y:S02]  /*1380*/  IMAD.IADD R5, R3, 0x1, -R4 ;  /* 0x0000000103057824 */ /* 0x000fe400078e0a04 */
[----:B------:R-:W-:Y:S02]  /*1390*/  IMAD.IADD R3, R4, 0x1, -R3 ;  /* 0x0000000104037824 */ /* 0x000fe400078e0a03 */
[----:B------:R-:W-:Y:S02]  /*13a0*/  IMAD R129, R5, R8, R129 ;  /* 0x0000000805817224 */ /* 0x000fe400078e0281 */
[----:B------:R-:W-:Y:S02]  /*13b0*/  IMAD R123, R3, R2, R123 ;  /* 0x00000002037b7224 */ /* 0x000fe400078e027b */
.L_x_17:
[----:B------:R-:W-:Y:S01]  /*13c0*/  BAR.SYNC.DEFER_BLOCKING 0x0 ;  /* 0x0000000000007b1d */ /* 0x000fe20000010000 */
[----:B------:R-:W-:Y:S01]  /*13d0*/  UISETP.NE.AND UP1, UPT, UR8, 0x2, UPT ;  /* 0x000000020800788c */ /* 0x000fe2000bf25270 */
[----:B------:R-:W-:Y:S02]  /*13e0*/  ISETP.NE.OR P5, PT, R0, 0x2, !P5 ;  /* 0x000000020000780c */ /* 0x000fe40006fa5670 */
[----:B------:R-:W-:-:S06]  /*13f0*/  LOP3.LUT R0, R143, 0x1f, RZ, 0xc0, !PT ;  /* 0x0000001f8f007812 */ /* 0x000fcc00078ec0ff */
[----:B------:R-:W-:Y:S05]  /*1400*/  BRA.U UP1, `(.L_x_18) ;  /* 0x0000001501107547 */ /* 0x000fea000b800000 */
[----:B------:R-:W1:Y:S01]  /*1410*/  LDCU UR15, c[0x0][0x38c] ;  /* 0x00007180ff0f77ac */ /* 0x000e620008000800 */
[----:B------:R-:W2:Y:S01]  /*1420*/  LDC R9, c[0x0][0x370] ;  /* 0x0000dc00ff097b82 */ /* 0x000ea20000000800 */
[----:B------:R-:W-:Y:S01]  /*1430*/  PLOP3.LUT P1, PT, PT, PT, UP2, 0x80, 0x8 ;  /* 0x000000000008781c */ /* 0x000fe20003f2f028 */
[----:B------:R-:W-:Y:S01]  /*1440*/  IMAD.MOV.U32 R15, RZ, RZ, 0x1 ;  /* 0x00000001ff0f7424 */ /* 0x000fe200078e00ff */
[----:B------:R-:W-:Y:S01]  /*1450*/  ISETP.EQ.OR P4, PT, R0, RZ, P5 ;  /* 0x000000ff0000720c */ /* 0x000fe20002f82670 */
[----:B------:R-:W-:Y:S01]  /*1460*/  IMAD.MOV.U32 R14, RZ, RZ, RZ ;  /* 0x000000ffff0e7224 */ /* 0x000fe200078e00ff */
[----:B------:R-:W-:Y:S02]  /*1470*/  PLOP3.LUT P1, PT, P1, PT, PT, 0x8, 0x80 ;  /* 0x000000000080781c */ /* 0x000fe40000f2e170 */
[----:B------:R-:W-:Y:S01]  /*1480*/  CS2R R12, SRZ ;  /* 0x00000000000c7805 */ /* 0x000fe2000001ff00 */
[----:B------:R-:W-:Y:S01]  /*1490*/  IMAD.MOV.U32 R10, RZ, RZ, 0x1 ;  /* 0x00000001ff0a7424 */ /* 0x000fe200078e00ff */
[----:B------:R-:W4:Y:S01]  /*14a0*/  LDC R8, c[0x0][0x374] ;  /* 0x0000dd00ff087b82 */ /* 0x000f220000000800 */
[----:B------:R-:W2:Y:S01]  /*14b0*/  LDCU.64 UR24, c[0x0][0x348] ;  /* 0x00006900ff1877ac */ /* 0x000ea20008000a00 */
[----:B------:R-:W-:Y:S01]  /*14c0*/  UMOV UR13, URZ ;  /* 0x000000ff000d7c82 */ /* 0x000fe20008000000 */
[----:B-1----:R-:W-:-:S04]  /*14d0*/  UIADD3 UR5, UPT, UPT, UR15, 0x7f, URZ ;  /* 0x0000007f0f057890 */ /* 0x002fc8000fffe0ff */
[----:B------:R-:W-:-:S04]  /*14e0*/  USHF.R.S32.HI UR4, URZ, 0x1f, UR5 ;  /* 0x0000001fff047899 */ /* 0x000fc80008011405 */
[----:B------:R-:W-:-:S04]  /*14f0*/  ULEA.HI UR4, UR4, UR5, URZ, 0x7 ;  /* 0x0000000504047291 */ /* 0x000fc8000f8f38ff */
[----:B------:R-:W-:Y:S02]  /*1500*/  USHF.R.S32.HI UR22, URZ, 0x7, UR4 ;  /* 0x00000007ff167899 */ /* 0x000fe40008011404 */
[----:B------:R-:W-:Y:S02]  /*1510*/  UIADD3 UR4, UPT, UPT, UR15, -0x1, URZ ;  /* 0xffffffff0f047890 */ /* 0x000fe4000fffe0ff */
[----:B------:R-:W-:Y:S02]  /*1520*/  UISETP.LT.U32.AND UP0, UPT, UR22, 0x9, UPT ;  /* 0x000000091600788c */ /* 0x000fe4000bf01070 */
[----:B------:R-:W-:Y:S02]  /*1530*/  UISETP.GE.U32.AND UP1, UPT, UR4, -0xff, UPT ;  /* 0xffffff010400788c */ /* 0x000fe4000bf26070 */
[----:B------:R-:W-:Y:S02]  /*1540*/  USEL UR21, UR22, 0x9, UP0 ;  /* 0x0000000916157887 */ /* 0x000fe40008000000 */
[----:B------:R-:W-:-:S02]  /*1550*/  UIADD3 UR15, UPT, UPT, UR15, 0xfe, URZ ;  /* 0x000000fe0f0f7890 */ /* 0x000fc4000fffe0ff */
[----:B------:R-:W-:Y:S02]  /*1560*/  UIADD3 UR7, UPT, UPT, UR21, -0x1, URZ ;  /* 0xffffffff15077890 */ /* 0x000fe4000fffe0ff */
[----:B------:R-:W-:-:S03]  /*1570*/  UIADD3 UR14, UPT, UPT, UR22, -UR21, URZ ;  /* 0x80000015160e7290 */ /* 0x000fc6000fffe0ff */
[----:B------:R-:W-:-:S04]  /*1580*/  @UP1 UIADD3 UR7, UPT, UPT, UR21, URZ, URZ ;  /* 0x000000ff15071290 */ /* 0x000fc8000fffe0ff */
[----:B--2---:R-:W-:-:S12]  /*1590*/  UIADD3 UR7, UPT, UPT, UR7, 0x1, URZ ;  /* 0x0000000107077890 */ /* 0x004fd8000fffe0ff */
.L_x_36:
[----:B------:R-:W-:Y:S01]  /*15a0*/  UISETP.NE.AND UP0, UPT, UR37, URZ, UPT ;  /* 0x000000ff2500728c */ /* 0x000fe2000bf05270 */
[----:B------:R-:W1:Y:S08]  /*15b0*/  S2UR UR37, SR_CgaCtaId ;  /* 0x00000000002579c3 */ /* 0x000e700000008800 */
[----:B------:R-:W-:Y:S05]  /*15c0*/  BRA.U UP0, `(.L_x_19) ;  /* 0x0000000100347547 */ /* 0x000fea000b800000 */
[----:B------:R-:W2:Y:S01]  /*15d0*/  S2R R2, SR_CgaCtaId ;  /* 0x0000000000027919 */ /* 0x000ea20000008800 */
[----:B------:R-:W-:-:S04]  /*15e0*/  MOV R3, 0x400 ;  /* 0x0000040000037802 */ /* 0x000fc80000000f00 */
[----:B--2---:R-:W-:Y:S02]  /*15f0*/  LEA R3, R2, R3, 0x18 ;  /* 0x0000000302037211 */ /* 0x004fe400078ec0ff */
[----:B------:R-:W-:-:S03]  /*1600*/  SHF.L.U32 R2, R10, 0x1f, RZ ;  /* 0x0000001f0a027819 */ /* 0x000fc600000006ff */
[----:B------:R-:W-:-:S04]  /*1610*/  IMAD R3, R12, 0x8, R3 ;  /* 0x000000080c037824 */ /* 0x000fc800078e0203 */
[----:B------:R-:W2:Y:S02]  /*1620*/  SYNCS.PHASECHK.TRANS64.TRYWAIT P0, [R3+URZ+0x120], R2 ;  /* 0x00012002030075a7 */ /* 0x000ea400080011ff */
[----:B--2---:R-:W-:Y:S05]  /*1630*/  @!P0 BRA `(.L_x_20) ;  /* 0x0000005000e48947 */ /* 0x004fea0003800000 */
.L_x_98:
[----:B------:R-:W-:Y:S01]  /*1640*/  VIADD R12, R12, 0x1 ;  /* 0x000000010c0c7836 */ /* 0x000fe20000000000 */
[----:B------:R2:W-:Y:S04]  /*1650*/  SYNCS.ARRIVE.TRANS64.A1T0 RZ, [R3+URZ+0x110], RZ ;  /* 0x000110ff03ff79a7 */ /* 0x0005e800081000ff */
[----:B------:R-:W-:-:S04]  /*1660*/  ISETP.NE.AND P0, PT, R12, 0x2, PT ;  /* 0x000000020c00780c */ /* 0x000fc80003f05270 */
[----:B------:R-:W-:Y:S02]  /*1670*/  SEL R12, R12, RZ, P0 ;  /* 0x000000ff0c0c7207 */ /* 0x000fe40000000000 */
[----:B--2---:R-:W-:-:S04]  /*1680*/  SEL R3, RZ, 0x1, P0 ;  /* 0x00000001ff037807 */ /* 0x004fc80000000000 */
[----:B------:R-:W-:-:S07]  /*1690*/  LOP3.LUT R10, R10, R3, RZ, 0x3c, !PT ;  /* 0x000000030a0a7212 */ /* 0x000fce00078e3cff */
.L_x_19:
[----:B------:R-:W-:Y:S01]  /*16a0*/  UMOV UR4, 0x400 ;  /* 0x0000040000047882 */ /* 0x000fe20000000000 */
[----:B------:R-:W-:Y:S01]  /*16b0*/  SHF.L.U32 R2, R15, 0x1f, RZ ;  /* 0x0000001f0f027819 */ /* 0x000fe200000006ff */
[----:B-1----:R-:W-:Y:S01]  /*16c0*/  ULEA UR4, UR37, UR4, 0x18 ;  /* 0x0000000425047291 */ /* 0x002fe2000f8ec0ff */
[----:B------:R-:W-:Y:S01]  /*16d0*/  R2UR UR35, R129 ;  /* 0x00000000812372ca */ /* 0x000fe200000e0000 */
[----:B------:R-:W-:Y:S01]  /*16e0*/  UISETP.GE.U32.AND UP0, UPT, UR15, 0xff, UPT ;  /* 0x000000ff0f00788c */ /* 0x000fe2000bf06070 */
[----:B------:R-:W-:Y:S01]  /*16f0*/  R2UR UR11, R123 ;  /* 0x000000007b0b72ca */ /* 0x000fe200000e0000 */
[----:B------:R-:W-:Y:S01]  /*1700*/  ULEA UR5, UR13, UR4, 0x3 ;  /* 0x000000040d057291 */ /* 0x000fe2000f8e18ff */
[----:B------:R-:W-:-:S08]  /*1710*/  UMOV UR23, URZ ;  /* 0x000000ff00177c82 */ /* 0x000fd00008000000 */
[----:B------:R1:W2:Y:S01]  /*1720*/  SYNCS.PHASECHK.TRANS64.TRYWAIT P0, [UR5+0x48], R2 ;  /* 0x00004802ff0075a7 */ /* 0x0002a20008001105 */
[----:B------:R-:W-:Y:S02]  /*1730*/  USHF.L.U32 UR35, UR35, 0x7, URZ ;  /* 0x0000000723237899 */ /* 0x000fe400080006ff */
[----:B------:R-:W-:Y:S01]  /*1740*/  UIMAD UR11, UR11, 0x30, URZ ;  /* 0x000000300b0b78a4 */ /* 0x000fe2000f8e02ff */
[----:B------:R-:W-:Y:S11]  /*1750*/  BRA.U !UP0, `(.L_x_21) ;  /* 0x0000000108a87547 */ /* 0x000ff6000b800000 */
[----:B------:R-:W-:Y:S01]  /*1760*/  UMOV UR16, URZ ;  /* 0x000000ff00107c82 */ /* 0x000fe20008000000 */
[----:B------:R-:W-:-:S05]  /*1770*/  UMOV UR6, UR13 ;  /* 0x0000000d00067c82 */ /* 0x000fca0008000000 */
.L_x_26:
[----:B--2---:R-:W-:Y:S01]  /*1780*/  @!P5 MOV R3, 0x5800 ;  /* 0x000058000003d802 */ /* 0x004fe20000000f00 */
[----:B-1----:R-:W-:Y:S01]  /*1790*/  ULEA UR33, UR6, UR4, 0x3 ;  /* 0x0000000406217291 */ /* 0x002fe2000f8e18ff */
[----:B--2---:R-:W-:Y:S11]  /*17a0*/  @P0 BRA `(.L_x_22) ;  /* 0x00000000000c0947 */ /* 0x004ff60003800000 */
[----:B------:R-:W-:Y:S04]  /*17b0*/  SHF.L.U32 R5, R15, 0x1f, RZ ;  /* 0x0000001f0f057819 */ /* 0x000fe800000006ff */
[----:B------:R-:W2:Y:S02]  /*17c0*/  SYNCS.PHASECHK.TRANS64.TRYWAIT P0, [UR33+0x48], R5 ;  /* 0x00004805ff0075a7 */ /* 0x000ea40008001121 */
[----:B--2---:R-:W-:Y:S05]  /*17d0*/  @!P0 BRA `(.L_x_23) ;  /* 0x0000005000908947 */ /* 0x004fea0003800000 */
.L_x_22:
[----:B------:R2:W-:Y:S01]  /*17e0*/  @!P5 SYNCS.ARRIVE.TRANS64 RZ, [UR33], R3 ;  /* 0x00000003ffffd9a7 */ /* 0x0005e20008000021 */
[----:B------:R-:W-:Y:S04]  /*17f0*/  BSSY.RECONVERGENT B0, `(.L_x_24) ;  /* 0x0000003000007945 */ /* 0x000fe80003800200 */
[----:B------:R-:W-:Y:S05]  /*1800*/  @P4 BRA `(.L_x_25) ;  /* 0x0000000000044947 */ /* 0x000fea0003800000 */
[----:B------:R-:W-:Y:S05]  /*1810*/  BPT.TRAP 0x1 ;  /* 0x000000040000795c */ /* 0x000fea0000300000 */
.L_x_25:
[----:B------:R-:W-:Y:S05]  /*1820*/  BSYNC.RECONVERGENT B0 ;  /* 0x0000000000007941 */ /* 0x000fea0003800200 */
.L_x_24:
[----:B------:R-:W-:Y:S02]  /*1830*/  UIADD3 UR13, UPT, UPT, UR6, 0x1, URZ ;  /* 0x00000001060d7890 */ /* 0x000fe4000fffe0ff */
[----:B------:R-:W-:Y:S02]  /*1840*/  UIADD3 UR18, UP1, UPT, UR24, 0x80, URZ ;  /* 0x0000008018127890 */ /* 0x000fe4000ff3e0ff */
[----:B------:R-:W-:Y:S02]  /*1850*/  UISETP.NE.AND UP0, UPT, UR13, 0x9, UPT ;  /* 0x000000090d00788c */ /* 0x000fe4000bf05270 */
[----:B------:R-:W-:Y:S02]  /*1860*/  ULEA UR32, UR6, UR4, 0xe ;  /* 0x0000000406207291 */ /* 0x000fe4000f8e70ff */
[----:B------:R-:W-:Y:S02]  /*1870*/  USEL UR9, URZ, 0x1, UP0 ;  /* 0x00000001ff097887 */ /* 0x000fe40008000000 */
[----:B------:R-:W-:Y:S02]  /*1880*/  USEL UR13, UR13, URZ, UP0 ;  /* 0x000000ff0d0d7287 */ /* 0x000fe40008000000 */
[----:B------:R-:W-:Y:S02]  /*1890*/  USHF.L.U32 UR34, UR16, 0x7, URZ ;  /* 0x0000000710227899 */ /* 0x000fe400080006ff */
[----:B------:R-:W-:Y:S01]  /*18a0*/  ULEA UR8, UR13, UR4, 0x3 ;  /* 0x000000040d087291 */ /* 0x000fe2000f8e18ff */
[----:B------:R-:W-:Y:S01]  /*18b0*/  LOP3.LUT R15, R15, UR9, RZ, 0x3c, !PT ;  /* 0x000000090f0f7c12 */ /* 0x000fe2000f8e3cff */
[----:B------:R-:W-:Y:S02]  /*18c0*/  UIADD3.X UR19, UPT, UPT, URZ, UR25, URZ, UP1, !UPT ;  /* 0x00000019ff137290 */ /* 0x000fe40008ffe4ff */
[----:B------:R-:W-:Y:S01]  /*18d0*/  UIADD3 UR32, UPT, UPT, UR32, 0x3200, URZ ;  /* 0x0000320020207890 */ /* 0x000fe2000fffe0ff */
[----:B-1----:R-:W-:Y:S01]  /*18e0*/  SHF.L.U32 R2, R15, 0x1f, RZ ;  /* 0x0000001f0f027819 */ /* 0x002fe200000006ff */
[----:B------:R-:W-:Y:S02]  /*18f0*/  UIMAD UR5, UR6, 0x1800, UR4 ;  /* 0x00001800060578a4 */ /* 0x000fe4000f8e0204 */
[----:B------:R-:W-:Y:S01]  /*1900*/  UIADD3 UR26, UP0, UPT, UR24, 0x180, URZ ;  /* 0x00000180181a7890 */ /* 0x000fe2000ff1e0ff */
[----:B------:R1:W1:Y:S01]  /*1910*/  SYNCS.PHASECHK.TRANS64.TRYWAIT P0, [UR8+0x48], R2 ;  /* 0x00004802ff0075a7 */ /* 0x0002620008001108 */
[----:B------:R-:W-:Y:S01]  /*1920*/  UMOV UR28, 0x0 ;  /* 0x00000000001c7882 */ /* 0x000fe20000000000 */
[----:B------:R-:W-:Y:S01]  /*1930*/  UMOV UR29, 0x10000000 ;  /* 0x10000000001d7882 */ /* 0x000fe20000000000 */
[----:B------:R-:W-:Y:S01]  /*1940*/  UIADD3 UR8, UPT, UPT, UR5, 0x27200, URZ ;  /* 0x0002720005087890 */ /* 0x000fe2000fffe0ff */
[----:B------:R1:W-:Y:S01]  /*1950*/  UTMALDG.3D [UR32], [UR18], desc[UR28] ;  /* 0x00001c20120075b4 */ /* 0x0003e20008011000 */
[----:B------:R-:W-:Y:S02]  /*1960*/  UIADD3.X UR27, UPT, UPT, URZ, UR25, URZ, UP0, !UPT ;  /* 0x00000019ff1b7290 */ /* 0x000fe400087fe4ff */
[----:B------:R-:W-:Y:S01]  /*1970*/  UIADD3 UR16, UPT, UPT, UR16, 0x1, URZ ;  /* 0x0000000110107890 */ /* 0x000fe2000fffe0ff */
[----:B------:R-:W-:Y:S01]  /*1980*/  UMOV UR12, UR36 ;  /* 0x00000024000c7c82 */ /* 0x000fe20008000000 */
[----:B------:R-:W-:Y:S01]  /*1990*/  UMOV UR9, UR33 ;  /* 0x0000002100097c82 */ /* 0x000fe20008000000 */
[----:B------:R-:W-:Y:S01]  /*19a0*/  UMOV UR10, UR34 ;  /* 0x00000022000a7c82 */ /* 0x000fe20008000000 */
[----:B------:R-:W-:Y:S03]  /*19b0*/  UISETP.NE.AND UP0, UPT, UR16, UR7, UPT ;  /* 0x000000071000728c */ /* 0x000fe6000bf05270 */
[----:B------:R1:W-:Y:S01]  /*19c0*/  UTMALDG.3D [UR8], [UR26], desc[UR28] ;  /* 0x00001c081a0075b4 */ /* 0x0003e20008011000 */
[----:B------:R-:W-:Y:S01]  /*19d0*/  UMOV UR23, UR7 ;  /* 0x0000000700177c82 */ /* 0x000fe20008000000 */
[----:B------:R-:W-:Y:S04]  /*19e0*/  UMOV UR6, UR13 ;  /* 0x0000000d00067c82 */ /* 0x000fe80008000000 */
[----:B------:R-:W-:Y:S05]  /*19f0*/  BRA.U UP0, `(.L_x_26) ;  /* 0xfffffffd00607547 */ /* 0x000fea000b83ffff */
.L_x_21:
[----:B------:R-:W-:Y:S01]  /*1a00*/  ULEA UR5, UR13, UR4, 0x3 ;  /* 0x000000040d057291 */ /* 0x000fe2000f8e18ff */
[----:B-1----:R-:W-:Y:S01]  /*1a10*/  SHF.L.U32 R2, R15, 0x1f, RZ ;  /* 0x0000001f0f027819 */ /* 0x002fe200000006ff */
[----:B------:R-:W-:Y:S01]  /*1a20*/  @!P1 SYNCS.ARRIVE.TRANS64.A1T0 RZ, [UR4+0xa8], RZ ;  /* 0x0000a8ffffff99a7 */ /* 0x000fe20008100004 */
[----:B------:R-:W-:-:S06]  /*1a30*/  UISETP.GT.AND UP0, UPT, UR22, UR21, UPT ;  /* 0x000000151600728c */ /* 0x000fcc000bf04270 */
[----:B--2---:R1:W2:Y:S03]  /*1a40*/  SYNCS.PHASECHK.TRANS64.TRYWAIT P0, [UR5+0x48], R2 ;  /* 0x00004802ff0075a7 */ /* 0x0042a60008001105 */
[----:B------:R-:W-:Y:S05]  /*1a50*/  BRA.U !UP0, `(.L_x_27) ;  /* 0x0000000108ac7547 */ /* 0x000fea000b800000 */
[----:B------:R-:W-:Y:S01]  /*1a60*/  UIADD3 UR26, UPT, UPT, UR14, UR23, URZ ;  /* 0x000000170e1a7290 */ /* 0x000fe2000fffe0ff */
[----:B------:R-:W-:-:S11]  /*1a70*/  UMOV UR6, UR13 ;  /* 0x0000000d00067c82 */ /* 0x000fd60008000000 */
.L_x_32:
[----:B--2---:R-:W-:Y:S01]  /*1a80*/  @!P5 MOV R3, 0x5800 ;  /* 0x000058000003d802 */ /* 0x004fe20000000f00 */
[----:B-1----:R-:W-:Y:S01]  /*1a90*/  ULEA UR17, UR6, UR4, 0x3 ;  /* 0x0000000406117291 */ /* 0x002fe2000f8e18ff */
[----:B--2---:R-:W-:Y:S11]  /*1aa0*/  @P0 BRA `(.L_x_28) ;  /* 0x00000000000c0947 */ /* 0x004ff60003800000 */
[----:B------:R-:W-:Y:S04]  /*1ab0*/  SHF.L.U32 R5, R15, 0x1f, RZ ;  /* 0x0000001f0f057819 */ /* 0x000fe800000006ff */
[----:B------:R-:W2:Y:S02]  /*1ac0*/  SYNCS.PHASECHK.TRANS64.TRYWAIT P0, [UR17+0x48], R5 ;  /* 0x00004805ff0075a7 */ /* 0x000ea40008001111 */
[----:B--2---:R-:W-:Y:S05]  /*1ad0*/  @!P0 BRA `(.L_x_29) ;  /* 0x0000004c00e88947 */ /* 0x004fea0003800000 */
.L_x_28:
[----:B------:R2:W-:Y:S01]  /*1ae0*/  @!P5 SYNCS.ARRIVE.TRANS64 RZ, [UR17], R3 ;  /* 0x00000003ffffd9a7 */ /* 0x0005e20008000011 */
[----:B------:R-:W-:Y:S04]  /*1af0*/  BSSY.RECONVERGENT B0, `(.L_x_30) ;  /* 0x0000003000007945 */ /* 0x000fe80003800200 */
[----:B------:R-:W-:Y:S05]  /*1b00*/  @P4 BRA `(.L_x_31) ;  /* 0x0000000000044947 */ /* 0x000fea0003800000 */
[----:B------:R-:W-:Y:S05]  /*1b10*/  BPT.TRAP 0x1 ;  /* 0x000000040000795c */ /* 0x000fea0000300000 */
.L_x_31:
[----:B------:R-:W-:Y:S05]  /*1b20*/  BSYNC.RECONVERGENT B0 ;  /* 0x0000000000007941 */ /* 0x000fea0003800200 */
.L_x_30:
[----:B------:R-:W-:Y:S02]  /*1b30*/  UIADD3 UR13, UPT, UPT, UR6, 0x1, URZ ;  /* 0x00000001060d7890 */ /* 0x000fe4000fffe0ff */
[----:B------:R-:W-:Y:S02]  /*1b40*/  ULEA UR16, UR6, UR4, 0xe ;  /* 0x0000000406107291 */ /* 0x000fe4000f8e70ff */
[----:B------:R-:W-:Y:S02]  /*1b50*/  UISETP.NE.AND UP0, UPT, UR13, 0x9, UPT ;  /* 0x000000090d00788c */ /* 0x000fe4000bf05270 */
[----:B------:R-:W-:Y:S02]  /*1b60*/  UIADD3 UR32, UP1, UPT, UR24, 0x80, URZ ;  /* 0x0000008018207890 */ /* 0x000fe4000ff3e0ff */
[----:B------:R-:W-:Y:S02]  /*1b70*/  USEL UR9, URZ, 0x1, UP0 ;  /* 0x00000001ff097887 */ /* 0x000fe40008000000 */
[----:B------:R-:W-:Y:S02]  /*1b80*/  USEL UR13, UR13, URZ, UP0 ;  /* 0x000000ff0d0d7287 */ /* 0x000fe40008000000 */
[----:B------:R-:W-:Y:S02]  /*1b90*/  USHF.L.U32 UR18, UR23, 0x7, URZ ;  /* 0x0000000717127899 */ /* 0x000fe400080006ff */
[----:B------:R-:W-:Y:S01]  /*1ba0*/  ULEA UR8, UR13, UR4, 0x3 ;  /* 0x000000040d087291 */ /* 0x000fe2000f8e18ff */
[----:B------:R-:W-:Y:S01]  /*1bb0*/  LOP3.LUT R15, R15, UR9, RZ, 0x3c, !PT ;  /* 0x000000090f0f7c12 */ /* 0x000fe2000f8e3cff */
[----:B------:R-:W-:Y:S02]  /*1bc0*/  UIADD3 UR16, UPT, UPT, UR16, 0x3200, URZ ;  /* 0x0000320010107890 */ /* 0x000fe4000fffe0ff */
[----:B------:R-:W-:Y:S01]  /*1bd0*/  UIADD3.X UR33, UPT, UPT, URZ, UR25, URZ, UP1, !UPT ;  /* 0x00000019ff217290 */ /* 0x000fe20008ffe4ff */
[----:B-1----:R-:W-:Y:S01]  /*1be0*/  SHF.L.U32 R2, R15, 0x1f, RZ ;  /* 0x0000001f0f027819 */ /* 0x002fe200000006ff */
[----:B------:R-:W-:Y:S02]  /*1bf0*/  UIMAD UR5, UR6, 0x1800, UR4 ;  /* 0x00001800060578a4 */ /* 0x000fe4000f8e0204 */
[----:B------:R-:W-:Y:S01]  /*1c00*/  UIADD3 UR30, UP0, UPT, UR24, 0x180, URZ ;  /* 0x00000180181e7890 */ /* 0x000fe2000ff1e0ff */
[----:B------:R1:W1:Y:S01]  /*1c10*/  SYNCS.PHASECHK.TRANS64.TRYWAIT P0, [UR8+0x48], R2 ;  /* 0x00004802ff0075a7 */ /* 0x0002620008001108 */
[----:B------:R-:W-:Y:S01]  /*1c20*/  UIADD3 UR8, UPT, UPT, UR5, 0x27200, URZ ;  /* 0x0002720005087890 */ /* 0x000fe2000fffe0ff */
[----:B------:R-:W-:Y:S01]  /*1c30*/  UMOV UR28, 0x0 ;  /* 0x00000000001c7882 */ /* 0x000fe20000000000 */
[----:B------:R-:W-:Y:S01]  /*1c40*/  UMOV UR29, 0x10000000 ;  /* 0x10000000001d7882 */ /* 0x000fe20000000000 */
[----:B------:R-:W-:Y:S01]  /*1c50*/  UMOV UR19, UR35 ;  /* 0x0000002300137c82 */ /* 0x000fe20008000000 */
[----:B------:R-:W-:Y:S01]  /*1c60*/  UMOV UR20, UR36 ;  /* 0x0000002400147c82 */ /* 0x000fe20008000000 */
[----:B------:R-:W-:Y:S01]  /*1c70*/  UIADD3.X UR31, UPT, UPT, URZ, UR25, URZ, UP0, !UPT ;  /* 0x00000019ff1f7290 */ /* 0x000fe200087fe4ff */
[----:B------:R1:W-:Y:S01]  /*1c80*/  UTMALDG.3D [UR16], [UR32], desc[UR28] ;  /* 0x00001c10200075b4 */ /* 0x0003e20008011000 */
[----:B------:R-:W-:Y:S01]  /*1c90*/  UIADD3 UR23, UPT, UPT, UR23, 0x1, URZ ;  /* 0x0000000117177890 */ /* 0x000fe2000fffe0ff */
[----:B------:R-:W-:Y:S01]  /*1ca0*/  UMOV UR12, UR36 ;  /* 0x00000024000c7c82 */ /* 0x000fe20008000000 */
[----:B------:R-:W-:Y:S01]  /*1cb0*/  UMOV UR9, UR17 ;  /* 0x0000001100097c82 */ /* 0x000fe20008000000 */
[----:B------:R-:W-:Y:S01]  /*1cc0*/  UMOV UR10, UR18 ;  /* 0x00000012000a7c82 */ /* 0x000fe20008000000 */
[----:B------:R-:W-:Y:S03]  /*1cd0*/  UISETP.NE.AND UP0, UPT, UR23, UR26, UPT ;  /* 0x0000001a1700728c */ /* 0x000fe6000bf05270 */
[----:B------:R1:W-:Y:S01]  /*1ce0*/  UTMALDG.3D [UR8], [UR30], desc[UR28] ;  /* 0x00001c081e0075b4 */ /* 0x0003e20008011000 */
[----:B------:R-:W-:Y:S05]  /*1cf0*/  UMOV UR6, UR13 ;  /* 0x0000000d00067c82 */ /* 0x000fea0008000000 */
[----:B------:R-:W-:Y:S05]  /*1d00*/  BRA.U UP0, `(.L_x_32) ;  /* 0xfffffffd005c7547 */ /* 0x000fea000b83ffff */
.L_x_27:
[C---:B-1----:R-:W-:Y:S01]  /*1d10*/  LEA R2, R14.reuse, UR4, 0x3 ;  /* 0x000000040e027c11 */ /* 0x042fe2000f8e18ff */
[----:B------:R-:W-:Y:S01]  /*1d20*/  NOP ;  /* 0x0000000000007918 */ /* 0x000fe20000000000 */
[----:B--2---:R-:W-:Y:S02]  /*1d30*/  SHF.L.U32 R3, R13, 0x1f, RZ ;  /* 0x0000001f0d037819 */ /* 0x004fe400000006ff */
[----:B------:R-:W-:Y:S02]  /*1d40*/  LEA R4, R14, UR4, 0x4 ;  /* 0x000000040e047c11 */ /* 0x000fe4000f8e20ff */
[----:B------:R-:W1:Y:S02]  /*1d50*/  SYNCS.PHASECHK.TRANS64.TRYWAIT P0, [R2+URZ+0xb0], R3 ;  /* 0x0000b003020075a7 */ /* 0x000e6400080011ff */
[----:B-1----:R-:W-:Y:S05]  /*1d60*/  @!P0 BRA `(.L_x_33) ;  /* 0x0000004c005c8947 */ /* 0x002fea0003800000 */
.L_x_101:
[----:B------:R-:W2:Y:S01]  /*1d70*/  LDS.128 R4, [R4+0x140] ;  /* 0x0001400004047984 */ /* 0x000ea20000000c00 */
[----:B---3--:R-:W-:Y:S01]  /*1d80*/  ISETP.GE.AND P0, PT, R60, 0x1, PT ;  /* 0x000000013c00780c */ /* 0x008fe20003f06270 */
[----:B-1----:R-:W-:Y:S01]  /*1d90*/  VIADD R2, R2, 0xc0 ;  /* 0x000000c002027836 */ /* 0x002fe20000000000 */
[----:B------:R-:W-:Y:S01]  /*1da0*/  @!PT LDS RZ, [RZ] ;  /* 0x00000000fffff984 */ /* 0x000fe20000000800 */
[----:B------:R-:W-:Y:S01]  /*1db0*/  @!PT LDS RZ, [RZ] ;  /* 0x00000000fffff984 */ /* 0x000fe20000000800 */
[----:B------:R-:W-:Y:S01]  /*1dc0*/  @!PT LDS RZ, [RZ] ;  /* 0x00000000fffff984 */ /* 0x000fe20000000800 */
[----:B------:R-:W-:Y:S01]  /*1dd0*/  @!PT LDS RZ, [RZ] ;  /* 0x00000000fffff984 */ /* 0x000fe20000000800 */
[----:B------:R1:W-:Y:S06]  /*1de0*/  MEMBAR.ALL.CTA ;  /* 0x0000000000007992 */ /* 0x0003ec0000008000 */
[----:B-1----:R-:W1:Y:S01]  /*1df0*/  FENCE.VIEW.ASYNC.S ;  /* 0x00000000000073c6 */ /* 0x002e620000000000 */
[----:B------:R-:W-:-:S04]  /*1e00*/  PRMT R2, RZ, 0x654, R2 ;  /* 0x00000654ff027816 */ /* 0x000fc80000000002 */
[----:B-1----:R1:W-:Y:S01]  /*1e10*/  SYNCS.ARRIVE.TRANS64.RED.A1T0 RZ, [R2+URZ], RZ ;  /* 0x000000ff02ff79a7 */ /* 0x0023e200081004ff */
[----:B--2---:R-:W-:-:S13]  /*1e20*/  LOP3.LUT P2, RZ, R6, 0x1, RZ, 0xc0, !PT ;  /* 0x0000000106ff7812 */ /* 0x004fda000784c0ff */
[----:B------:R-:W-:Y:S01]  /*1e30*/  @P2 SHF.R.U32.HI R3, RZ, 0x10, R5 ;  /* 0x00000010ff032819 */ /* 0x000fe20000011605 */
[----:B------:R-:W-:Y:S01]  /*1e40*/  VOTEU.ANY UP0, P2 ;  /* 0x0000000000ff7886 */ /* 0x000fe20001000100 */
[----:B------:R-:W-:Y:S02]  /*1e50*/  @P2 MOV R11, R4 ;  /* 0x00000004000b2202 */ /* 0x000fe40000000f00 */
[----:B------:R-:W-:Y:S02]  /*1e60*/  @P2 R2UR.BROADCAST UR5, R3 ;  /* 0x00000000030522ca */ /* 0x000fe400008e0000 */
[----:B------:R-:W-:-:S11]  /*1e70*/  @P2 LOP3.LUT R0, R5, 0xffff, RZ, 0xc0, !PT ;  /* 0x0000ffff05002812 */ /* 0x000fd600078ec0ff */
[----:B------:R-:W-:Y:S01]  /*1e80*/  @UP0 UMOV UR36, UR5 ;  /* 0x0000000500240c82 */ /* 0x000fe20008000000 */
[----:B-1----:R-:W-:Y:S05]  /*1e90*/  @!P0 BRA `(.L_x_34) ;  /* 0x0000000000b88947 */ /* 0x002fea0003800000 */
[----:B------:R-:W4:Y:S01]  /*1ea0*/  LDC.64 R4, c[0x0][0xb18] ;  /* 0x0002c600ff047b82 */ /* 0x000f220000000a00 */
[----:B------:R-:W-:-:S07]  /*1eb0*/  ISETP.NE.AND P3, PT, R60, 0x1, PT ;  /* 0x000000013c00780c */ /* 0x000fce0003f65270 */
[----:B------:R-:W1:Y:S08]  /*1ec0*/  LDC.64 R6, c[0x0][0xb10] ;  /* 0x0002c400ff067b82 */ /* 0x000e700000000a00 */
[----:B------:R-:W2:Y:S08]  /*1ed0*/  LDC R16, c[0x0][0xb20] ;  /* 0x0002c800ff107b82 */ /* 0x000eb00000000800 */
[----:B------:R-:W3:Y:S01]  /*1ee0*/  LDC R18, c[0x0][0xb0c] ;  /* 0x0002c300ff127b82 */ /* 0x000ee20000000800 */
[----:B----4-:R-:W-:Y:S01]  /*1ef0*/  IMAD.HI.U32 R17, R8, R5, RZ ;  /* 0x0000000508117227 */ /* 0x010fe200078e00ff */
[----:B------:R-:W-:-:S03]  /*1f00*/  ISETP.NE.AND P0, PT, R4, 0x1, PT ;  /* 0x000000010400780c */ /* 0x000fc60003f05270 */
[----:B------:R-:W-:-:S03]  /*1f10*/  IMAD.HI.U32 R5, R0, R5, RZ ;  /* 0x0000000500057227 */ /* 0x000fc600078e00ff */
[----:B------:R-:W4:Y:S01]  /*1f20*/  LDC.64 R2, c[0x0][0xb28] ;  /* 0x0002ca00ff027b82 */ /* 0x000f220000000a00 */
[----:B-1----:R-:W-:-:S04]  /*1f30*/  IMAD.HI.U32 R20, R9, R6, RZ ;  /* 0x0000000609147227 */ /* 0x002fc800078e00ff */
[----:B------:R-:W-:Y:S01]  /*1f40*/  IMAD.HI.U32 R22, R11, R6, RZ ;  /* 0x000000060b167227 */ /* 0x000fe200078e00ff */
[----:B------:R-:W-:Y:S02]  /*1f50*/  SHF.R.U32.HI R20, RZ, R7, R20 ;  /* 0x00000007ff147219 */ /* 0x000fe40000011614 */
[-C--:B--2---:R-:W-:Y:S02]  /*1f60*/  SHF.R.U32.HI R17, RZ, R16.reuse, R17 ;  /* 0x00000010ff117219 */ /* 0x084fe40000011611 */
[----:B------:R-:W-:Y:S02]  /*1f70*/  SHF.R.U32.HI R5, RZ, R16, R5 ;  /* 0x00000010ff057219 */ /* 0x000fe40000011605 */
[----:B------:R-:W-:Y:S02]  /*1f80*/  SEL R17, R8, R17, !P0 ;  /* 0x0000001108117207 */ /* 0x000fe40004000000 */
[----:B------:R-:W-:Y:S02]  /*1f90*/  SHF.R.U32.HI R22, RZ, R7, R22 ;  /* 0x00000007ff167219 */ /* 0x000fe40000011616 */
[----:B---3--:R-:W-:-:S02]  /*1fa0*/  ISETP.NE.AND P1, PT, R18, 0x1, PT ;  /* 0x000000011200780c */ /* 0x008fc40003f25270 */
[----:B------:R-:W-:Y:S02]  /*1fb0*/  SEL R5, R0, R5, !P0 ;  /* 0x0000000500057207 */ /* 0x000fe40004000000 */
[----:B------:R-:W-:Y:S02]  /*1fc0*/  SEL R19, R9, R20, !P1 ;  /* 0x0000001409137207 */ /* 0x000fe40004800000 */
[----:B------:R-:W-:Y:S01]  /*1fd0*/  SEL R7, R11, R22, !P1 ;  /* 0x000000160b077207 */ /* 0x000fe20004800000 */
[----:B----4-:R-:W-:-:S04]  /*1fe0*/  IMAD.HI.U32 R20, R17, R2, RZ ;  /* 0x0000000211147227 */ /* 0x010fc800078e00ff */
[----:B------:R-:W-:Y:S01]  /*1ff0*/  IMAD.HI.U32 R6, R19, R2, RZ ;  /* 0x0000000213067227 */ /* 0x000fe200078e00ff */
[----:B------:R-:W-:-:S04]  /*2000*/  @P3 SHF.R.U32.HI R17, RZ, R3, R20 ;  /* 0x00000003ff113219 */ /* 0x000fc80000011614 */
[----:B------:R-:W-:Y:S01]  /*2010*/  @P3 SHF.R.U32.HI R19, RZ, R3, R6 ;  /* 0x00000003ff133219 */ /* 0x000fe20000011606 */
[----:B------:R-:W-:-:S04]  /*2020*/  IMAD R17, R60, R17, RZ ;  /* 0x000000113c117224 */ /* 0x000fc800078e02ff */
[----:B------:R-:W-:Y:S01]  /*2030*/  IMAD R6, R60, R19, RZ ;  /* 0x000000133c067224 */ /* 0x000fe200078e02ff */
[C---:B------:R-:W-:Y:S02]  /*2040*/  ISETP.GE.AND P0, PT, R5.reuse, R17, PT ;  /* 0x000000110500720c */ /* 0x040fe40003f06270 */
[----:B------:R-:W-:Y:S02]  /*2050*/  IADD3 R17, PT, PT, -R5, RZ, RZ ;  /* 0x000000ff05117210 */ /* 0x000fe40007ffe1ff */
[----:B------:R-:W-:Y:S01]  /*2060*/  ISETP.GE.OR P0, PT, R7, R6, P0 ;  /* 0x000000060700720c */ /* 0x000fe20000706670 */
[----:B------:R-:W-:-:S04]  /*2070*/  IMAD.HI.U32 R6, R5, R2, RZ ;  /* 0x0000000205067227 */ /* 0x000fc800078e00ff */
[----:B------:R-:W-:Y:S01]  /*2080*/  IMAD R0, R4, R17, R0 ;  /* 0x0000001104007224 */ /* 0x000fe200078e0200 */
[----:B------:R-:W-:-:S04]  /*2090*/  SHF.R.U32.HI R6, RZ, R3, R6 ;  /* 0x00000003ff067219 */ /* 0x000fc80000011606 */
[----:B------:R-:W-:-:S03]  /*20a0*/  SEL R6, R5, R6, !P3 ;  /* 0x0000000605067207 */ /* 0x000fc60005800000 */
[----:B------:R-:W-:-:S04]  /*20b0*/  @!P0 IMAD.HI.U32 R16, R7, R2, RZ ;  /* 0x0000000207108227 */ /* 0x000fc800078e00ff */
[----:B------:R-:W-:Y:S01]  /*20c0*/  IMAD.MOV R2, RZ, RZ, -R6 ;  /* 0x000000ffff027224 */ /* 0x000fe200078e0a06 */
[----:B------:R-:W-:-:S03]  /*20d0*/  @!P0 SHF.R.U32.HI R16, RZ, R3, R16 ;  /* 0x00000003ff108219 */ /* 0x000fc60000011610 */
[----:B------:R-:W-:Y:S01]  /*20e0*/  IMAD R2, R60, R2, R5 ;  /* 0x000000023c027224 */ /* 0x000fe200078e0205 */
[----:B------:R-:W-:-:S05]  /*20f0*/  @!P0 SEL R3, R7, R16, !P3 ;  /* 0x0000001007038207 */ /* 0x000fca0005800000 */
[--C-:B------:R-:W-:Y:S02]  /*2100*/  @!P0 IMAD.IADD R6, R6, 0x1, -R3.reuse ;  /* 0x0000000106068824 */ /* 0x100fe400078e0a03 */
[----:B------:R-:W-:Y:S01]  /*2110*/  @!P0 IMAD R3, R2, R19, R3 ;  /* 0x0000001302038224 */ /* 0x000fe200078e0203 */
[----:B------:R-:W-:Y:S01]  /*2120*/  IADD3 R2, PT, PT, -R7, RZ, RZ ;  /* 0x000000ff07027210 */ /* 0x000fe20007ffe1ff */
[----:B------:R-:W-:Y:S02]  /*2130*/  @!P0 IMAD R5, R60, R6, R7 ;  /* 0x000000063c058224 */ /* 0x000fe400078e0207 */
[----:B------:R-:W-:Y:S02]  /*2140*/  @!P0 IMAD.MOV.U32 R7, RZ, RZ, R3 ;  /* 0x000000ffff078224 */ /* 0x000fe400078e0003 */
[----:B------:R-:W-:Y:S02]  /*2150*/  IMAD R2, R18, R2, R11 ;  /* 0x0000000212027224 */ /* 0x000fe400078e020b */
[----:B------:R-:W-:-:S02]  /*2160*/  IMAD R0, R5, R4, R0 ;  /* 0x0000000405007224 */ /* 0x000fc400078e0200 */
[----:B------:R-:W-:Y:S02]  /*2170*/  IMAD R11, R7, R18, R2 ;  /* 0x00000012070b7224 */ /* 0x000fe400078e0202 */
.L_x_34:
[----:B------:R-:W1:Y:S02]  /*2180*/  LDCU UR5, c[0x0][0xb30] ;  /* 0x00016600ff0577ac */ /* 0x000e640008000800 */
[----:B-1----:R-:W-:-:S09]  /*2190*/  UISETP.NE.AND UP0, UPT, UR5, 0x1, UPT ;  /* 0x000000010500788c */ /* 0x002fd2000bf05270 */
[----:B------:R-:W-:Y:S05]  /*21a0*/  BRA.U UP0, `(.L_x_35) ;  /* 0x0000000100407547 */ /* 0x000fea000b800000 */
[----:B------:R-:W1:Y:S08]  /*21b0*/  LDC.64 R4, c[0x0][0xb10] ;  /* 0x0002c400ff047b82 */ /* 0x000e700000000a00 */
[----:B------:R-:W2:Y:S08]  /*21c0*/  LDC.64 R2, c[0x0][0xb18] ;  /* 0x0002c600ff027b82 */ /* 0x000eb00000000a00 */
[----:B------:R-:W3:Y:S08]  /*21d0*/  LDC R6, c[0x0][0xb20] ;  /* 0x0002c800ff067b82 */ /* 0x000ef00000000800 */
[----:B------:R-:W4:Y:S01]  /*21e0*/  LDC R16, c[0x0][0xb0c] ;  /* 0x0002c300ff107b82 */ /* 0x000f220000000800 */
[----:B-1----:R-:W-:-:S05]  /*21f0*/  IMAD.HI.U32 R4, R11, R4, RZ ;  /* 0x000000040b047227 */ /* 0x002fca00078e00ff */
[----:B------:R-:W-:Y:S01]  /*2200*/  SHF.R.U32.HI R4, RZ, R5, R4 ;  /* 0x00000005ff047219 */ /* 0x000fe20000011604 */
[----:B--2---:R-:W-:Y:S01]  /*2210*/  IMAD.HI.U32 R3, R0, R3, RZ ;  /* 0x0000000300037227 */ /* 0x004fe200078e00ff */
[----:B------:R-:W-:-:S04]  /*2220*/  ISETP.NE.AND P0, PT, R2, 0x1, PT ;  /* 0x000000010200780c */ /* 0x000fc80003f05270 */
[----:B---3--:R-:W-:-:S04]  /*2230*/  SHF.R.U32.HI R3, RZ, R6, R3 ;  /* 0x00000006ff037219 */ /* 0x008fc80000011603 */
[----:B------:R-:W-:Y:S02]  /*2240*/  SEL R3, R0, R3, !P0 ;  /* 0x0000000300037207 */ /* 0x000fe40004000000 */
[----:B----4-:R-:W-:-:S04]  /*2250*/  ISETP.NE.AND P1, PT, R16, 0x1, PT ;  /* 0x000000011000780c */ /* 0x010fc80003f25270 */
[----:B------:R-:W-:-:S05]  /*2260*/  SEL R4, R11, R4, !P1 ;  /* 0x000000040b047207 */ /* 0x000fca0004800000 */
[----:B------:R-:W-:Y:S02]  /*2270*/  IMAD.IADD R5, R3, 0x1, -R4 ;  /* 0x0000000103057824 */ /* 0x000fe400078e0a04 */
[----:B------:R-:W-:Y:S02]  /*2280*/  IMAD.IADD R3, R4, 0x1, -R3 ;  /* 0x0000000104037824 */ /* 0x000fe400078e0a03 */
[----:B------:R-:W-:Y:S02]  /*2290*/  IMAD R11, R5, R16, R11 ;  /* 0x00000010050b7224 */ /* 0x000fe400078e020b */
[----:B------:R-:W-:-:S07]  /*22a0*/  IMAD R0, R3, R2, R0 ;  /* 0x0000000203007224 */ /* 0x000fce00078e0200 */
.L_x_35:
[----:B------:R-:W-:Y:S01]  /*22b0*/  VIADD R14, R14, 0x1 ;  /* 0x000000010e0e7836 */ /* 0x000fe20000000000 */
[----:B------:R-:W-:Y:S01]  /*22c0*/  PLOP3.LUT P1, PT, PT, PT, PT, 0x80, 0x8 ;  /* 0x000000000008781c */ /* 0x000fe20003f2f070 */
[----:B------:R-:W-:Y:S02]  /*22d0*/  IMAD.IADD R129, R11, 0x1, R122 ;  /* 0x000000010b817824 */ /* 0x000fe400078e027a */
[----:B------:R-:W-:Y:S01]  /*22e0*/  IMAD.IADD R123, R0, 0x1, R115 ;  /* 0x00000001007b7824 */ /* 0x000fe200078e0273 */
[----:B------:R-:W-:-:S04]  /*22f0*/  ISETP.NE.AND P0, PT, R14, 0x2, PT ;  /* 0x000000020e00780c */ /* 0x000fc80003f05270 */
[----:B------:R-:W-:Y:S02]  /*2300*/  SEL R2, RZ, 0x1, P0 ;  /* 0x00000001ff027807 */ /* 0x000fe40000000000 */
[----:B------:R-:W-:Y:S02]  /*2310*/  SEL R14, R14, RZ, P0 ;  /* 0x000000ff0e0e7207 */ /* 0x000fe40000000000 */
[----:B------:R-:W-:Y:S01]  /*2320*/  LOP3.LUT R13, R13, R2, RZ, 0x3c, !PT ;  /* 0x000000020d0d7212 */ /* 0x000fe200078e3cff */
[----:B------:R-:W-:Y:S06]  /*2330*/  @P2 BRA `(.L_x_36) ;  /* 0xfffffff000982947 */ /* 0x000fec000383ffff */
[----:B------:R-:W-:Y:S01]  /*2340*/  UIADD3 UR4, UPT, UPT, UR4, 0x48, URZ ;  /* 0x0000004804047890 */ /* 0x000fe2000fffe0ff */
[----:B------:R-:W-:-:S03]  /*2350*/  SHF.L.U32 R3, R15, 0x1f, RZ ;  /* 0x0000001f0f037819 */ /* 0x000fc600000006ff */
[----:B------:R-:W-:-:S09]  /*2360*/  ULEA UR5, UR13, UR4, 0x3 ;  /* 0x000000040d057291 */ /* 0x000fd2000f8e18ff */
[----:B------:R-:W1:Y:S02]  /*2370*/  SYNCS.PHASECHK.TRANS64.TRYWAIT P0, [UR5], R3 ;  /* 0x00000003ff0075a7 */ /* 0x000e640008001105 */
[----:B-1----:R-:W-:Y:S05]  /*2380*/  @!P0 BRA `(.L_x_37) ;  /* 0x0000004400e88947 */ /* 0x002fea0003800000 */
.L_x_103:
[----:B------:R-:W-:-:S04]  /*2390*/  UIADD3 UR6, UPT, UPT, UR13, 0x1, URZ ;  /* 0x000000010d067890 */ /* 0x000fc8000fffe0ff */
[----:B------:R-:W-:-:S04]  /*23a0*/  UISETP.NE.AND UP0, UPT, UR6, 0x9, UPT ;  /* 0x000000090600788c */ /* 0x000fc8000bf05270 */
[----:B------:R-:W-:Y:S02]  /*23b0*/  USEL UR7, URZ, 0x1, UP0 ;  /* 0x00000001ff077887 */ /* 0x000fe40008000000 */
[----:B------:R-:W-:-:S04]  /*23c0*/  USEL UR6, UR6, URZ, UP0 ;  /* 0x000000ff06067287 */ /* 0x000fc80008000000 */
[----:B------:R-:W-:Y:S01]  /*23d0*/  ULEA UR5, UR6, UR4, 0x3 ;  /* 0x0000000406057291 */ /* 0x000fe2000f8e18ff */
[----:B------:R-:W-:-:S04]  /*23e0*/  LOP3.LUT R2, R15, UR7, RZ, 0x3c, !PT ;  /* 0x000000070f027c12 */ /* 0x000fc8000f8e3cff */
[----:B-1----:R-:W-:-:S04]  /*23f0*/  SHF.L.U32 R3, R2, 0x1f, RZ ;  /* 0x0000001f02037819 */ /* 0x002fc800000006ff */
[----:B------:R-:W1:Y:S02]  /*2400*/  SYNCS.PHASECHK.TRANS64.TRYWAIT P0, [UR5], R3 ;  /* 0x00000003ff0075a7 */ /* 0x000e640008001105 */
[----:B-1----:R-:W-:Y:S05]  /*2410*/  @!P0 BRA `(.L_x_38) ;  /* 0x0000004400dc8947 */ /* 0x002fea0003800000 */
.L_x_105:
        /* <DEDUP_REMOVED lines=9> */
.L_x_107:
        /* <DEDUP_REMOVED lines=9> */
.L_x_109:
        /* <DEDUP_REMOVED lines=9> */
.L_x_111:
        /* <DEDUP_REMOVED lines=9> */
.L_x_113:
        /* <DEDUP_REMOVED lines=9> */
.L_x_115:
        /* <DEDUP_REMOVED lines=9> */
.L_x_117:
[----:B------:R-:W-:-:S04]  /*2780*/  UIADD3 UR6, UPT, UPT, UR6, 0x1, URZ ;  /* 0x0000000106067890 */ /* 0x000fc8000fffe0ff */
[----:B------:R-:W-:-:S04]  /*2790*/  UISETP.NE.AND UP0, UPT, UR6, 0x9, UPT ;  /* 0x000000090600788c */ /* 0x000fc8000bf05270 */
[----:B------:R-:W-:Y:S02]  /*27a0*/  USEL UR5, URZ, 0x1, UP0 ;  /* 0x00000001ff057887 */ /* 0x000fe40008000000 */
[----:B------:R-:W-:-:S04]  /*27b0*/  USEL UR6, UR6, URZ, UP0 ;  /* 0x000000ff06067287 */ /* 0x000fc80008000000 */
[----:B------:R-:W-:Y:S01]  /*27c0*/  ULEA UR6, UR6, UR4, 0x3 ;  /* 0x0000000406067291 */ /* 0x000fe2000f8e18ff */
[----:B-1----:R-:W-:-:S04]  /*27d0*/  LOP3.LUT R3, R2, UR5, RZ, 0x3c, !PT ;  /* 0x0000000502037c12 */ /* 0x002fc8000f8e3cff */
[----:B------:R-:W-:Y:S01]  /*27e0*/  SHF.L.U32 R3, R3, 0x1f, RZ ;  /* 0x0000001f03037819 */ /* 0x000fe200000006ff */
[----:B------:R-:W-:-:S07]  /*27f0*/  IMAD.U32 R0, RZ, RZ, UR6 ;  /* 0x00000006ff007e24 */ /* 0x000fce000f8e00ff */
.L_x_45:
[----:B-1----:R1:W2:Y:S02]  /*2800*/  SYNCS.PHASECHK.TRANS64.TRYWAIT P0, [R0+URZ], R3 ;  /* 0x00000003000075a7 */ /* 0x0022a400080011ff */
[----:B--2---:R-:W-:Y:S05]  /*2810*/  @!P0 NANOSLEEP.SYNCS 0x989680 ;  /* 0x009896800000895d */ /* 0x004fea0003900000 */
[----:B------:R-:W2:Y:S02]  /*2820*/  @!P0 SYNCS.PHASECHK.TRANS64 P0, [R0+URZ], R3 ;  /* 0x00000003000085a7 */ /* 0x000ea400080010ff */
[----:B--2---:R-:W-:Y:S05]  /*2830*/  @P0 EXIT ;  /* 0x000000000000094d */ /* 0x004fea0003800000 */
[----:B------:R-:W-:Y:S05]  /*2840*/  BRA `(.L_x_45) ;  /* 0xfffffffc00ec7947 */ /* 0x000fea000383ffff */
.L_x_18:
[----:B------:R-:W-:-:S04]  /*2850*/  UISETP.NE.AND UP1, UPT, UR37, URZ, UPT ;  /* 0x000000ff2500728c */ /* 0x000fc8000bf25270 */
[----:B------:R-:W-:-:S09]  /*2860*/  UISETP.NE.OR UP1, UPT, UR8, 0x1, UP1 ;  /* 0x000000010800788c */ /* 0x000fd20008f25670 */
[----:B------:R-:W-:Y:S05]  /*2870*/  BRA.U UP1, `(.L_x_46) ;  /* 0x0000000501487547 */ /* 0x000fea000b800000 */
[----:B------:R-:W-:Y:S01]  /*2880*/  ISETP.NE.AND P2, PT, R0, RZ, PT ;  /* 0x000000ff0000720c */ /* 0x000fe20003f45270 */
[----:B------:R-:W-:Y:S01]  /*2890*/  IMAD.MOV.U32 R12, RZ, RZ, 0x1 ;  /* 0x00000001ff0c7424 */ /* 0x000fe200078e00ff */
[----:B------:R-:W-:Y:S02]  /*28a0*/  CS2R R10, SRZ ;  /* 0x00000000000a7805 */ /* 0x000fe4000001ff00 */
[----:B------:R-:W-:Y:S01]  /*28b0*/  CS2R R8, SRZ ;  /* 0x0000000000087805 */ /* 0x000fe2000001ff00 */
[----:B------:R-:W-:Y:S01]  /*28c0*/  UMOV UR4, 0x400 ;  /* 0x0000040000047882 */ /* 0x000fe20000000000 */
[----:B------:R-:W-:Y:S01]  /*28d0*/  UMOV UR6, URZ ;  /* 0x000000ff00067c82 */ /* 0x000fe20008000000 */
[----:B------:R-:W-:-:S12]  /*28e0*/  ULEA UR37, UR37, UR4, 0x18 ;  /* 0x0000000425257291 */ /* 0x000fd8000f8ec0ff */
.L_x_50:
[----:B------:R-:W-:Y:S02]  /*28f0*/  LEA R2, R8, UR37, 0x3 ;  /* 0x0000002508027c11 */ /* 0x000fe4000f8e18ff */
[----:B------:R-:W-:-:S03]  /*2900*/  SHF.L.U32 R5, R9, 0x1f, RZ ;  /* 0x0000001f09057819 */ /* 0x000fc600000006ff */
[----:B------:R-:W-:Y:S01]  /*2910*/  VIADD R4, R2, 0x120 ;  /* 0x0000012002047836 */ /* 0x000fe20000000000 */
[----:B------:R-:W1:Y:S02]  /*2920*/  SYNCS.PHASECHK.TRANS64.TRYWAIT P0, [R2+URZ+0x110], R5 ;  /* 0x00011005020075a7 */ /* 0x000e6400080011ff */
[----:B-1----:R-:W-:Y:S05]  /*2930*/  @!P0 BRA `(.L_x_47) ;  /* 0x00000044003c8947 */ /* 0x002fea0003800000 */
.L_x_118:
[----:B------:R-:W-:Y:S01]  /*2940*/  ULEA UR5, UR6, UR37, 0x3 ;  /* 0x0000002506057291 */ /* 0x000fe2000f8e18ff */
[----:B------:R-:W-:Y:S02]  /*2950*/  PRMT R4, RZ, 0x654, R4 ;  /* 0x00000654ff047816 */ /* 0x000fe40000000004 */
[----:B-1----:R-:W-:Y:S01]  /*2960*/  SHF.L.U32 R5, R12, 0x1f, RZ ;  /* 0x0000001f0c057819 */ /* 0x002fe200000006ff */
[----:B------:R-:W-:Y:S01]  /*2970*/  UIADD3 UR4, UPT, UPT, UR5, 0xb0, URZ ;  /* 0x000000b005047890 */ /* 0x000fe2000fffe0ff */
[----:B------:R1:W-:Y:S05]  /*2980*/  SYNCS.ARRIVE.TRANS64.RED.A1T0 RZ, [R4+URZ], RZ ;  /* 0x000000ff04ff79a7 */ /* 0x0003ea00081004ff */
[----:B------:R-:W-:Y:S01]  /*2990*/  IMAD.U32 R7, RZ, RZ, UR4 ;  /* 0x00000004ff077e24 */ /* 0x000fe2000f8e00ff */
[----:B------:R-:W2:Y:S04]  /*29a0*/  SYNCS.PHASECHK.TRANS64.TRYWAIT P0, [UR5+0xc0], R5 ;  /* 0x0000c005ff0075a7 */ /* 0x000ea80008001105 */
[----:B------:R-:W-:Y:S01]  /*29b0*/  PRMT R6, R0, 0x654, R7 ;  /* 0x0000065400067816 */ /* 0x000fe20000000007 */
[----:B-1----:R-:W-:Y:S01]  /*29c0*/  @!P2 IMAD.MOV.U32 R4, RZ, RZ, 0x10 ;  /* 0x00000010ff04a424 */ /* 0x002fe200078e00ff */
[----:B--2---:R-:W-:Y:S06]  /*29d0*/  @!P0 BRA `(.L_x_48) ;  /* 0x0000004400288947 */ /* 0x004fec0003800000 */
.L_x_120:
[----:B------:R-:W-:Y:S01]  /*29e0*/  ULEA UR4, UR6, UR37, 0x4 ;  /* 0x0000002506047291 */ /* 0x000fe2000f8e20ff */
[----:B------:R-:W-:Y:S01]  /*29f0*/  SEL R3, R6, R3, !P2 ;  /* 0x0000000306037207 */ /* 0x000fe20005000000 */
[----:B------:R-:W-:Y:S01]  /*2a00*/  UIADD3 UR5, UPT, UPT, UR5, 0xb0, URZ ;  /* 0x000000b005057890 */ /* 0x000fe2000fffe0ff */
[----:B-1----:R-:W-:Y:S01]  /*2a10*/  LEA R2, R11, UR37, 0x3 ;  /* 0x000000250b027c11 */ /* 0x002fe2000f8e18ff */
[----:B------:R-:W-:Y:S01]  /*2a20*/  UIADD3 UR4, UPT, UPT, UR4, 0x140, URZ ;  /* 0x0000014004047890 */ /* 0x000fe2000fffe0ff */
[----:B------:R-:W-:Y:S01]  /*2a30*/  SHF.L.U32 R5, R10, 0x1f, RZ ;  /* 0x0000001f0a057819 */ /* 0x000fe200000006ff */
[----:B------:R1:W-:Y:S01]  /*2a40*/  @!P2 SYNCS.ARRIVE.TRANS64.RED RZ, [R3+URZ], R4 ;  /* 0x0000000403ffa9a7 */ /* 0x0003e200080004ff */
[----:B------:R-:W-:Y:S01]  /*2a50*/  UIADD3 UR6, UPT, UPT, UR6, 0x1, URZ ;  /* 0x0000000106067890 */ /* 0x000fe2000fffe0ff */
[----:B------:R-:W-:-:S03]  /*2a60*/  VIADD R8, R8, 0x1 ;  /* 0x0000000108087836 */ /* 0x000fc60000000000 */
[----:B------:R-:W-:Y:S02]  /*2a70*/  UISETP.NE.AND UP0, UPT, UR6, 0x2, UPT ;  /* 0x000000020600788c */ /* 0x000fe4000bf05270 */
[----:B------:R-:W-:Y:S06]  /*2a80*/  UGETNEXTWORKID.BROADCAST [UR4], [UR5] ;  /* 0x00000000040073ca */ /* 0x000fec0008000100 */
[----:B------:R-:W-:Y:S01]  /*2a90*/  USEL UR4, URZ, 0x1, UP0 ;  /* 0x00000001ff047887 */ /* 0x000fe20008000000 */
[----:B------:R-:W-:Y:S01]  /*2aa0*/  ISETP.NE.AND P0, PT, R8, 0x2, PT ;  /* 0x000000020800780c */ /* 0x000fe20003f05270 */
[----:B------:R-:W-:Y:S01]  /*2ab0*/  USEL UR6, UR6, URZ, UP0 ;  /* 0x000000ff06067287 */ /* 0x000fe20008000000 */
[----:B------:R-:W2:Y:S03]  /*2ac0*/  SYNCS.PHASECHK.TRANS64.TRYWAIT P1, [R2+URZ+0xb0], R5 ;  /* 0x0000b005020075a7 */ /* 0x000ea600080211ff */
[----:B------:R-:W-:Y:S01]  /*2ad0*/  LOP3.LUT R12, R12, UR4, RZ, 0x3c, !PT ;  /* 0x000000040c0c7c12 */ /* 0x000fe2000f8e3cff */
[----:B-12---:R-:W-:Y:S07]  /*2ae0*/  @!P1 BRA `(.L_x_49) ;  /* 0x0000004000fc9947 */ /* 0x006fee0003800000 */
.L_x_121:
[C---:B------:R-:W-:Y:S01]  /*2af0*/  LEA R4, R11.reuse, UR37, 0x4 ;  /* 0x000000250b047c11 */ /* 0x040fe2000f8e20ff */
[----:B-1----:R-:W-:Y:S01]  /*2b00*/  VIADD R2, R2, 0xc0 ;  /* 0x000000c002027836 */ /* 0x002fe20000000000 */
[----:B------:R-:W-:Y:S01]  /*2b10*/  SEL R8, R8, RZ, P0 ;  /* 0x000000ff08087207 */ /* 0x000fe20000000000 */
[----:B------:R-:W-:-:S03]  /*2b20*/  VIADD R11, R11, 0x1 ;  /* 0x000000010b0b7836 */ /* 0x000fc60000000000 */
[----:B------:R-:W1:Y:S01]  /*2b30*/  LDS.128 R4, [R4+0x140] ;  /* 0x0001400004047984 */ /* 0x000e620000000c00 */
[----:B------:R-:W-:Y:S02]  /*2b40*/  PRMT R2, RZ, 0x654, R2 ;  /* 0x00000654ff027816 */ /* 0x000fe40000000002 */
[C---:B------:R-:W-:Y:S01]  /*2b50*/  ISETP.NE.AND P1, PT, R11.reuse, 0x2, PT ;  /* 0x000000020b00780c */ /* 0x040fe20003f25270 */
[----:B------:R-:W-:Y:S01]  /*2b60*/  @!PT LDS RZ, [RZ] ;  /* 0x00000000fffff984 */ /* 0x000fe20000000800 */
[----:B------:R-:W-:Y:S01]  /*2b70*/  @!PT LDS RZ, [RZ] ;  /* 0x00000000fffff984 */ /* 0x000fe20000000800 */
[----:B------:R-:W-:Y:S01]  /*2b80*/  @!PT LDS RZ, [RZ] ;  /* 0x00000000fffff984 */ /* 0x000fe20000000800 */
[----:B------:R-:W-:Y:S01]  /*2b90*/  @!PT LDS RZ, [RZ] ;  /* 0x00000000fffff984 */ /* 0x000fe20000000800 */
[----:B------:R2:W-:Y:S06]  /*2ba0*/  MEMBAR.ALL.CTA ;  /* 0x0000000000007992 */ /* 0x0005ec0000008000 */
[----:B--2---:R-:W2:Y:S01]  /*2bb0*/  FENCE.VIEW.ASYNC.S ;  /* 0x00000000000073c6 */ /* 0x004ea20000000000 */
[----:B------:R-:W-:Y:S01]  /*2bc0*/  SEL R11, R11, RZ, P1 ;  /* 0x000000ff0b0b7207 */ /* 0x000fe20000800000 */
[----:B--2---:R2:W-:Y:S01]  /*2bd0*/  SYNCS.ARRIVE.TRANS64.RED.A1T0 RZ, [R2+URZ], RZ ;  /* 0x000000ff02ff79a7 */ /* 0x0045e200081004ff */
[----:B-1----:R-:W-:-:S02]  /*2be0*/  LOP3.LUT P3, RZ, R6, 0x1, RZ, 0xc0, !PT ;  /* 0x0000000106ff7812 */ /* 0x002fc4000786c0ff */
[----:B------:R-:W-:-:S04]  /*2bf0*/  SEL R5, RZ, 0x1, P1 ;  /* 0x00000001ff057807 */ /* 0x000fc80000800000 */
[----:B------:R-:W-:Y:S02]  /*2c00*/  LOP3.LUT R10, R10, R5, RZ, 0x3c, !PT ;  /* 0x000000050a0a7212 */ /* 0x000fe400078e3cff */
[----:B--2---:R-:W-:-:S04]  /*2c10*/  SEL R2, RZ, 0x1, P0 ;  /* 0x00000001ff027807 */ /* 0x004fc80000000000 */
[----:B------:R-:W-:Y:S01]  /*2c20*/  LOP3.LUT R9, R9, R2, RZ, 0x3c, !PT ;  /* 0x0000000209097212 */ /* 0x000fe200078e3cff */
[----:B------:R-:W-:Y:S06]  /*2c30*/  @P3 BRA `(.L_x_50) ;  /* 0xfffffffc002c3947 */ /* 0x000fec000383ffff */
[----:B------:R-:W-:Y:S01]  /*2c40*/  ULEA UR5, UR6, UR37, 0x3 ;  /* 0x0000002506057291 */ /* 0x000fe2000f8e18ff */
[----:B------:R-:W-:-:S08]  /*2c50*/  SHF.L.U32 R3, R12, 0x1f, RZ ;  /* 0x0000001f0c037819 */ /* 0x000fd000000006ff */
[----:B------:R-:W1:Y:S02]  /*2c60*/  SYNCS.PHASECHK.TRANS64 P0, [UR5+0xc0], R3 ;  /* 0x0000c003ff0075a7 */ /* 0x000e640008001005 */
[----:B-1----:R-:W-:Y:S05]  /*2c70*/  @P0 BRA `(.L_x_51) ;  /* 0x0000000000080947 */ /* 0x002fea0003800000 */
[----:B------:R-:W1:Y:S02]  /*2c80*/  SYNCS.PHASECHK.TRANS64.TRYWAIT P0, [UR5+0xc0], R3 ;  /* 0x0000c003ff0075a7 */ /* 0x000e640008001105 */
[----:B-1----:R-:W-:Y:S05]  /*2c90*/  @!P0 BRA `(.L_x_52) ;  /* 0x0000004000a48947 */ /* 0x002fea0003800000 */
.L_x_51:
[----:B------:R-:W-:-:S04]  /*2ca0*/  UIADD3 UR4, UPT, UPT, UR6, 0x1, URZ ;  /* 0x0000000106047890 */ /* 0x000fc8000fffe0ff */
[----:B------:R-:W-:-:S04]  /*2cb0*/  UISETP.NE.AND UP0, UPT, UR4, 0x2, UPT ;  /* 0x000000020400788c */ /* 0x000fc8000bf05270 */
[----:B------:R-:W-:Y:S02]  /*2cc0*/  USEL UR7, URZ, 0x1, UP0 ;  /* 0x00000001ff077887 */ /* 0x000fe40008000000 */
[----:B------:R-:W-:-:S04]  /*2cd0*/  USEL UR4, UR4, URZ, UP0 ;  /* 0x000000ff04047287 */ /* 0x000fc80008000000 */
[----:B------:R-:W-:Y:S01]  /*2ce0*/  ULEA UR4, UR4, UR37, 0x3 ;  /* 0x0000002504047291 */ /* 0x000fe2000f8e18ff */
[----:B-1----:R-:W-:-:S04]  /*2cf0*/  LOP3.LUT R3, R12, UR7, RZ, 0x3c, !PT ;  /* 0x000000070c037c12 */ /* 0x002fc8000f8e3cff */
[----:B------:R-:W-:-:S04]  /*2d00*/  SHF.L.U32 R0, R3, 0x1f, RZ ;  /* 0x0000001f03007819 */ /* 0x000fc800000006ff */
[----:B------:R-:W1:Y:S02]  /*2d10*/  SYNCS.PHASECHK.TRANS64 P0, [UR4+0xc0], R0 ;  /* 0x0000c000ff0075a7 */ /* 0x000e640008001004 */
[----:B-1----:R-:W-:Y:S05]  /*2d20*/  @P0 EXIT ;  /* 0x000000000000094d */ /* 0x002fea0003800000 */
[----:B------:R-:W-:Y:S02]  /*2d30*/  SHF.L.U32 R3, R3, 0x1f, RZ ;  /* 0x0000001f03037819 */ /* 0x000fe400000006ff */
[----:B------:R-:W-:-:S07]  /*2d40*/  MOV R0, UR4 ;  /* 0x0000000400007c02 */ /* 0x000fce0008000f00 */
.L_x_53:
[----:B-1----:R1:W2:Y:S02]  /*2d50*/  SYNCS.PHASECHK.TRANS64.TRYWAIT P0, [R0+URZ+0xc0], R3 ;  /* 0x0000c003000075a7 */ /* 0x0022a400080011ff */
[----:B--2---:R-:W-:Y:S05]  /*2d60*/  @!P0 NANOSLEEP.SYNCS 0x989680 ;  /* 0x009896800000895d */ /* 0x004fea0003900000 */
[----:B------:R-:W2:Y:S02]  /*2d70*/  @!P0 SYNCS.PHASECHK.TRANS64 P0, [R0+URZ+0xc0], R3 ;  /* 0x0000c003000085a7 */ /* 0x000ea400080010ff */
[----:B--2---:R-:W-:Y:S05]  /*2d80*/  @P0 EXIT ;  /* 0x000000000000094d */ /* 0x004fea0003800000 */
[----:B------:R-:W-:Y:S05]  /*2d90*/  BRA `(.L_x_53) ;  /* 0xfffffffc00ec7947 */ /* 0x000fea000383ffff */
.L_x_46:
[----:B------:R-:W-:-:S09]  /*2da0*/  UISETP.NE.AND UP1, UPT, UR8, URZ, UPT ;  /* 0x000000ff0800728c */ /* 0x000fd2000bf25270 */
[----:B------:R-:W-:Y:S05]  /*2db0*/  BRA.U UP1, `(.L_x_54) ;  /* 0x0000000d01b47547 */ /* 0x000fea000b800000 */
[----:B------:R-:W-:Y:S01]  /*2dc0*/  UMOV UR4, 0x40 ;  /* 0x0000004000047882 */ /* 0x000fe20000000000 */
[----:B------:R-:W-:Y:S01]  /*2dd0*/  NOP ;  /* 0x0000000000007918 */ /* 0x000fe20000000000 */
[----:B------:R-:W-:Y:S01]  /*2de0*/  ULEA UR4, UR37, UR4, 0x18 ;  /* 0x0000000425047291 */ /* 0x000fe2000f8ec0ff */
[----:B------:R-:W-:Y:S02]  /*2df0*/  UMOV UR5, 0x400 ;  /* 0x0000040000057882 */ /* 0x000fe40000000000 */
[----:B------:R-:W-:-:S06]  /*2e00*/  ULEA UR37, UR37, UR5, 0x18 ;  /* 0x0000000525257291 */ /* 0x000fcc000f8ec0ff */
[----:B------:R-:W1:Y:S02]  /*2e10*/  LDS.U8 R0, [UR4+0x1c] ;  /* 0x00001c04ff007984 */ /* 0x000e640008000000 */
[----:B-1----:R-:W-:-:S13]  /*2e20*/  ISETP.NE.AND P0, PT, R0, RZ, PT ;  /* 0x000000ff0000720c */ /* 0x002fda0003f05270 */
[----:B------:R-:W-:Y:S05]  /*2e30*/  @P0 BRA `(.L_x_55) ;  /* 0x0000000000580947 */ /* 0x000fea0003800000 */
[----:B------:R-:W-:-:S13]  /*2e40*/  ELECT P0, URZ, PT ;  /* 0x0000000000ff782f */ /* 0x000fda0003800000 */
[----:B------:R-:W-:Y:S05]  /*2e50*/  @!P0 BRA `(.L_x_56) ;  /* 0x0000000000608947 */ /* 0x000fea0003800000 */
[----:B------:R-:W-:Y:S01]  /*2e60*/  UMOV UR5, 0x10 ;  /* 0x0000001000057882 */ /* 0x000fe20000000000 */
[----:B------:R-:W-:Y:S01]  /*2e70*/  HFMA2 R0, -RZ, RZ, 0, 5.9604644775390625e-08 ;  /* 0x00000001ff007431 */ /* 0x000fe200000001ff */
[----:B------:R-:W-:-:S03]  /*2e80*/  MOV R2, 0xffff ;  /* 0x0000ffff00027802 */ /* 0x000fc60000000f00 */
[----:B------:R-:W-:Y:S04]  /*2e90*/  DEPBAR.LE SB1, 0x36 ;  /* 0x00009d800000791a */ /* 0x000fe80000000000 */
[----:B------:R-:W1:Y:S02]  /*2ea0*/  UTCATOMSWS.FIND_AND_SET.ALIGN UP0, UR5, UR5 ;  /* 0x00000005000575e3 */ /* 0x000e640008000800 */
[----:B-1----:R-:W-:Y:S01]  /*2eb0*/  MOV R3, UR5 ;  /* 0x0000000500037c02 */ /* 0x002fe20008000f00 */
[----:B------:R-:W-:Y:S06]  /*2ec0*/  BRA.U UP0, `(.L_x_57) ;  /* 0x0000000100187547 */ /* 0x000fec000b800000 */
.L_x_58:
[----:B------:R-:W-:Y:S05]  /*2ed0*/  NANOSLEEP 0x64 ;  /* 0x000000640000795d */ /* 0x000fea0003800000 */
[----:B------:R-:W-:-:S05]  /*2ee0*/  UMOV UR5, 0x10 ;  /* 0x0000001000057882 */ /* 0x000fca0000000000 */
[----:B------:R-:W-:Y:S04]  /*2ef0*/  DEPBAR.LE SB1, 0x36 ;  /* 0x00009d800000791a */ /* 0x000fe80000000000 */
[----:B------:R-:W1:Y:S02]  /*2f00*/  UTCATOMSWS.FIND_AND_SET.ALIGN UP0, UR5, UR5 ;  /* 0x00000005000575e3 */ /* 0x000e640008000800 */
[----:B-1----:R-:W-:Y:S01]  /*2f10*/  MOV R3, UR5 ;  /* 0x0000000500037c02 */ /* 0x002fe20008000f00 */
[----:B------:R-:W-:Y:S05]  /*2f20*/  BRA.U !UP0, `(.L_x_58) ;  /* 0xfffffffd08e87547 */ /* 0x000fea000b83ffff */
.L_x_57:
[-C--:B------:R-:W-:Y:S02]  /*2f30*/  SHF.L.U32 R2, R2, R3.reuse, RZ ;  /* 0x0000000302027219 */ /* 0x080fe400000006ff */
[----:B------:R-:W-:Y:S01]  /*2f40*/  SHF.L.U32 R0, R0, R3, RZ ;  /* 0x0000000300007219 */ /* 0x000fe200000006ff */
[----:B------:R-:W-:Y:S02]  /*2f50*/  IMAD.SHL.U32 R3, R3, 0x20, RZ ;  /* 0x0000002003037824 */ /* 0x000fe400078e00ff */
[----:B------:R1:W-:Y:S04]  /*2f60*/  ATOMS.OR RZ, [UR4+0x14], R2 ;  /* 0x00001402ffff798c */ /* 0x0003e8000b000004 */
[----:B------:R1:W-:Y:S04]  /*2f70*/  ATOMS.OR RZ, [UR4+0x18], R0 ;  /* 0x00001800ffff798c */ /* 0x0003e8000b000004 */
[----:B------:R1:W-:Y:S01]  /*2f80*/  STS [UR37+0x160], R3 ;  /* 0x00016003ff007988 */ /* 0x0003e20008000825 */
[----:B------:R-:W-:Y:S05]  /*2f90*/  BRA `(.L_x_56) ;  /* 0x0000000000107947 */ /* 0x000fea0003800000 */
.L_x_55:
[----:B------:R-:W-:Y:S02]  /*2fa0*/  MOV R0, 0xffffffff ;  /* 0xffffffff00007802 */ /* 0x000fe40000000f00 */
[----:B------:R-:W-:-:S03]  /*2fb0*/  MOV R2, 0x2fe0 ;  /* 0x00002fe000027802 */ /* 0x000fc60000000f00 */
[----:B------:R1:W-:Y:S04]  /*2fc0*/  STS [UR37+0x160], R0 ;  /* 0x00016000ff007988 */ /* 0x0003e80008000825 */
[----:B-1-3-5:R-:W-:Y:S05]  /*2fd0*/  CALL.REL.NOINC `($__internal_1_$__cuda_sm10x_tcgen05_guardrail_trap_phase_invalid_during_alloc) ;  /* 0x0000004400247944 */ /* 0x02afea0003c00000 */
.L_x_56:
[----:B------:R-:W-:Y:S05]  /*2fe0*/  WARPSYNC.ALL ;  /* 0x0000000000007948 */ /* 0x000fea0003800000 */
[----:B------:R-:W2:Y:S01]  /*2ff0*/  S2UR UR9, SR_CgaCtaId ;  /* 0x00000000000979c3 */ /* 0x000ea20000008800 */
[----:B------:R-:W-:Y:S01]  /*3000*/  UMOV UR4, 0x400 ;  /* 0x0000040000047882 */ /* 0x000fe20000000000 */
[----:B------:R-:W-:-:S06]  /*3010*/  NOP ;  /* 0x0000000000007918 */ /* 0x000fcc0000000000 */
[----:B------:R-:W-:Y:S06]  /*3020*/  BAR.ARV 0x6, 0xa0 ;  /* 0x0182800000007b1d */ /* 0x000fec0000002000 */
[----:B------:R-:W4:Y:S01]  /*3030*/  LDCU UR5, c[0x0][0x38c] ;  /* 0x00007180ff0577ac */ /* 0x000f220008000800 */
[----:B------:R-:W-:Y:S01]  /*3040*/  IMAD.MOV.U32 R11, RZ, RZ, 0x1 ;  /* 0x00000001ff0b7424 */ /* 0x000fe200078e00ff */
[----:B------:R-:W-:Y:S01]  /*3050*/  CS2R R8, SRZ ;  /* 0x0000000000087805 */ /* 0x000fe2000001ff00 */
[----:B------:R-:W-:Y:S01]  /*3060*/  IMAD.MOV.U32 R10, RZ, RZ, RZ ;  /* 0x000000ffff0a7224 */ /* 0x000fe200078e00ff */
[----:B------:R-:W-:Y:S01]  /*3070*/  UMOV UR12, URZ ;  /* 0x000000ff000c7c82 */ /* 0x000fe20008000000 */
[----:B------:R-:W-:Y:S01]  /*3080*/  UMOV UR11, URZ ;  /* 0x000000ff000b7c82 */ /* 0x000fe20008000000 */
[----:B------:R-:W-:Y:S01]  /*3090*/  UMOV UR22, 0x0 ;  /* 0x0000000000167882 */ /* 0x000fe20000000000 */
[----:B------:R-:W-:Y:S01]  /*30a0*/  UMOV UR23, 0x80c0010 ;  /* 0x080c001000177882 */ /* 0x000fe20000000000 */
[----:B------:R-:W-:Y:S01]  /*30b0*/  UMOV UR20, 0x0 ;  /* 0x0000000000147882 */ /* 0x000fe20000000000 */
[----:B------:R-:W-:Y:S01]  /*30c0*/  UMOV UR21, 0x80c0010 ;  /* 0x080c001000157882 */ /* 0x000fe20000000000 */
[----:B--2---:R-:W-:Y:S01]  /*30d0*/  ULEA UR9, UR9, UR4, 0x18 ;  /* 0x0000000409097291 */ /* 0x004fe2000f8ec0ff */
[----:B------:R-:W2:Y:S03]  /*30e0*/  LDCU UR4, c[0x0][0x38c] ;  /* 0x00007180ff0477ac */ /* 0x000ea60008000800 */
[----:B------:R-:W-:-:S02]  /*30f0*/  UIADD3 UR10, UPT, UPT, UR9, 0x3200, URZ ;  /* 0x00003200090a7890 */ /* 0x000fc4000fffe0ff */
[----:B----4-:R-:W-:-:S03]  /*3100*/  UISETP.GE.AND UP3, UPT, UR5, 0x1, UPT ;  /* 0x000000010500788c */ /* 0x010fc6000bf66270 */
[----:B-1----:R-:W1:Y:S01]  /*3110*/  LDS R0, [UR9+0x160] ;  /* 0x00016009ff007984 */ /* 0x002e620008000800 */
[----:B------:R-:W-:Y:S01]  /*3120*/  USHF.R.U32.HI UR10, URZ, 0x4, UR10 ;  /* 0x00000004ff0a7899 */ /* 0x000fe2000801160a */
[----:B------:R-:W-:Y:S01]  /*3130*/  UMOV UR26, 0x0 ;  /* 0x00000000001a7882 */ /* 0x000fe20000000000 */
[----:B------:R-:W-:Y:S02]  /*3140*/  UMOV UR27, 0x80c0010 ;  /* 0x080c0010001b7882 */ /* 0x000fe40000000000 */
[----:B------:R-:W-:Y:S01]  /*3150*/  ULOP3.LUT UR10, UR10, 0x3fff, URZ, 0xc0, !UPT ;  /* 0x00003fff0a0a7892 */ /* 0x000fe2000f8ec0ff */
[----:B------:R-:W-:Y:S01]  /*3160*/  UMOV UR24, 0x0 ;  /* 0x0000000000187882 */ /* 0x000fe20000000000 */
[----:B------:R-:W-:Y:S02]  /*3170*/  UMOV UR25, 0x80c0010 ;  /* 0x080c001000197882 */ /* 0x000fe40000000000 */
[----:B------:R-:W-:Y:S02]  /*3180*/  ULOP3.LUT UR10, UR10, 0x10000, URZ, 0xfc, !UPT ;  /* 0x000100000a0a7892 */ /* 0x000fe4000f8efcff */
[----:B--2---:R-:W-:-:S04]  /*3190*/  UIADD3 UR4, UPT, UPT, UR4, 0x7f, URZ ;  /* 0x0000007f04047890 */ /* 0x004fc8000fffe0ff */
[----:B------:R-:W-:-:S04]  /*31a0*/  USHF.R.S32.HI UR8, URZ, 0x1f, UR4 ;  /* 0x0000001fff087899 */ /* 0x000fc80008011404 */
[----:B------:R-:W-:Y:S02]  /*31b0*/  ULEA.HI UR8, UR8, UR4, URZ, 0x7 ;  /* 0x0000000408087291 */ /* 0x000fe4000f8f38ff */
[----:B------:R-:W-:Y:S02]  /*31c0*/  UIADD3 UR4, UPT, UPT, UR9, 0x27200, URZ ;  /* 0x0002720009047890 */ /* 0x000fe4000fffe0ff */
[----:B------:R-:W-:Y:S02]  /*31d0*/  USHF.R.S32.HI UR8, URZ, 0x7, UR8 ;  /* 0x00000007ff087899 */ /* 0x000fe40008011408 */
[----:B------:R-:W-:Y:S02]  /*31e0*/  USHF.R.U32.HI UR4, URZ, 0x4, UR4 ;  /* 0x00000004ff047899 */ /* 0x000fe40008011604 */
[----:B------:R-:W-:Y:S02]  /*31f0*/  UISETP.LT.AND UP0, UPT, UR8, 0x1, UPT ;  /* 0x000000010800788c */ /* 0x000fe4000bf01270 */
[----:B------:R-:W-:-:S02]  /*3200*/  ULOP3.LUT UR4, UR4, 0x3fff, URZ, 0xc0, !UPT ;  /* 0x00003fff04047892 */ /* 0x000fc4000f8ec0ff */
[----:B------:R-:W-:Y:S02]  /*3210*/  USEL UR16, UR8, 0x1, !UP0 ;  /* 0x0000000108107887 */ /* 0x000fe4000c000000 */
[----:B------:R-:W-:Y:S02]  /*3220*/  ULOP3.LUT UR4, UR4, 0x10000, URZ, 0xfc, !UPT ;  /* 0x0001000004047892 */ /* 0x000fe4000f8efcff */
[----:B------:R-:W-:Y:S01]  /*3230*/  UIADD3 UR16, UPT, UPT, -UR16, URZ, URZ ;  /* 0x000000ff10107290 */ /* 0x000fe2000fffe1ff */
[----:B-1----:R-:W-:-:S15]  /*3240*/  R2UR UR13, R0 ;  /* 0x00000000000d72ca */ /* 0x002fde00000e0000 */
.L_x_65:
[----:B------:R-:W-:Y:S02]  /*3250*/  LEA R0, R10, UR9, 0x3 ;  /* 0x000000090a007c11 */ /* 0x000fe4000f8e18ff */
[----:B------:R-:W-:Y:S02]  /*3260*/  SHF.L.U32 R5, R9, 0x1f, RZ ;  /* 0x0000001f09057819 */ /* 0x000fe400000006ff */
[----:B------:R-:W-:Y:S01]  /*3270*/  PLOP3.LUT P0, PT, PT, PT, UP3, 0x80, 0x8 ;  /* 0x000000000008781c */ /* 0x000fe20003f0f038 */
[----:B------:R-:W-:Y:S01]  /*3280*/  VIADD R3, R0, 0xc0 ;  /* 0x000000c000037836 */ /* 0x000fe20000000000 */
[----:B-1----:R-:W1:Y:S02]  /*3290*/  SYNCS.PHASECHK.TRANS64.TRYWAIT P1, [R0+URZ+0xb0], R5 ;  /* 0x0000b005000075a7 */ /* 0x002e6400080211ff */
[----:B-1--4-:R-:W-:Y:S09]  /*32a0*/  @!P1 BRA `(.L_x_59) ;  /* 0x0000003c00389947 */ /* 0x012ff20003800000 */
.L_x_123:
[----:B------:R-:W-:Y:S01]  /*32b0*/  LEA R4, R10, UR9, 0x4 ;  /* 0x000000090a047c11 */ /* 0x000fe2000f8e20ff */
[----:B------:R-:W-:Y:S01]  /*32c0*/  @UP3 ULEA UR5, UR11, UR9, 0x3 ;  /* 0x000000090b053291 */ /* 0x000fe2000f8e18ff */
[----:B------:R-:W-:Y:S01]  /*32d0*/  PLOP3.LUT P2, PT, PT, PT, PT, 0x80, 0x8 ;  /* 0x000000000008781c */ /* 0x000fe20003f4f070 */
[----:B------:R-:W-:Y:S01]  /*32e0*/  ULEA UR14, UR12, UR9, 0x3 ;  /* 0x000000090c0e7291 */ /* 0x000fe2000f8e18ff */
[----:B------:R-:W-:Y:S01]  /*32f0*/  PRMT R3, RZ, 0x654, R3 ;  /* 0x00000654ff037816 */ /* 0x000fe20000000003 */
[----:B------:R-:W-:Y:S01]  /*3300*/  UIMAD UR15, UR12, 0x30, UR13 ;  /* 0x000000300c0f78a4 */ /* 0x000fe2000f8e020d */
[----:B-1----:R-:W1:Y:S01]  /*3310*/  LDS.128 R4, [R4+0x140] ;  /* 0x0001400004047984 */ /* 0x002e620000000c00 */
[----:B------:R-:W-:Y:S02]  /*3320*/  @P0 SHF.L.U32 R2, R8, 0x1f, RZ ;  /* 0x0000001f08020819 */ /* 0x000fe400000006ff */
[----:B------:R-:W-:Y:S01]  /*3330*/  SHF.L.U32 R0, R11, 0x1f, RZ ;  /* 0x0000001f0b007819 */ /* 0x000fe200000006ff */
[----:B------:R-:W-:Y:S01]  /*3340*/  @!PT LDS RZ, [RZ] ;  /* 0x00000000fffff984 */ /* 0x000fe20000000800 */
[----:B------:R-:W-:Y:S01]  /*3350*/  @!PT LDS RZ, [RZ] ;  /* 0x00000000fffff984 */ /* 0x000fe20000000800 */
[----:B------:R-:W-:Y:S01]  /*3360*/  @!PT LDS RZ, [RZ] ;  /* 0x00000000fffff984 */ /* 0x000fe20000000800 */
[----:B------:R-:W-:Y:S01]  /*3370*/  @!PT LDS RZ, [RZ] ;  /* 0x00000000fffff984 */ /* 0x000fe20000000800 */
[----:B------:R2:W-:Y:S06]  /*3380*/  MEMBAR.ALL.CTA ;  /* 0x0000000000007992 */ /* 0x0005ec0000008000 */
[----:B--2---:R-:W2:Y:S02]  /*3390*/  FENCE.VIEW.ASYNC.S ;  /* 0x00000000000073c6 */ /* 0x004ea40000000000 */
[----:B--2---:R2:W-:Y:S01]  /*33a0*/  SYNCS.ARRIVE.TRANS64.RED.A1T0 RZ, [R3+URZ], RZ ;  /* 0x000000ff03ff79a7 */ /* 0x0045e200081004ff */
[----:B------:R2:W4:Y:S01]  /*33b0*/  @P0 SYNCS.PHASECHK.TRANS64.TRYWAIT P2, [UR5], R2 ;  /* 0x00000002ff0005a7 */ /* 0x0005220008041105 */
[----:B-1----:R-:W-:Y:S01]  /*33c0*/  LOP3.LUT P1, RZ, R6, 0x1, RZ, 0xc0, !PT ;  /* 0x0000000106ff7812 */ /* 0x002fe2000782c0ff */
[----:B------:R-:W1:Y:S02]  /*33d0*/  SYNCS.PHASECHK.TRANS64.TRYWAIT P0, [UR14+0xf0], R0 ;  /* 0x0000f000ff0075a7 */ /* 0x000e64000800110e */
[----:B-12-4-:R-:W-:Y:S10]  /*33e0*/  @!P0 BRA `(.L_x_60) ;  /* 0x0000003800fc8947 */ /* 0x016ff40003800000 */
.L_x_125:
[----:B------:R-:W-:Y:S01]  /*33f0*/  IADD3 R10, PT, PT, R10, 0x1, RZ ;  /* 0x000000010a0a7810 */ /* 0x000fe20007ffe0ff */
[----:B------:R-:W-:Y:S06]  /*3400*/  BRA.U !UP3, `(.L_x_61) ;  /* 0x000000010bc07547 */ /* 0x000fec000b800000 */
[----:B------:R-:W-:Y:S01]  /*3410*/  UPLOP3.LUT UP4, UPT, UPT, UPT, UPT, 0x40, 0x4 ;  /* 0x000000000004789c */ /* 0x000fe20003f8e870 */
[----:B------:R-:W-:Y:S01]  /*3420*/  UMOV UR18, UR16 ;  /* 0x0000001000127c82 */ /* 0x000fe20008000000 */
[----:B------:R-:W-:Y:S01]  /*3430*/  UMOV UR17, UR8 ;  /* 0x0000000800117c82 */ /* 0x000fe20008000000 */
[----:B------:R-:W-:-:S08]  /*3440*/  UMOV UR5, UR11 ;  /* 0x0000000b00057c82 */ /* 0x000fd00008000000 */
.L_x_64:
[----:B------:R-:W-:Y:S02]  /*3450*/  UIADD3 UR18, UPT, UPT, UR18, 0x1, URZ ;  /* 0x0000000112127890 */ /* 0x000fe4000fffe0ff */
[----:B--2---:R-:W-:Y:S02]  /*3460*/  ULEA UR7, UR5, UR9, 0x3 ;  /* 0x0000000905077291 */ /* 0x004fe4000f8e18ff */
[----:B------:R-:W-:Y:S01]  /*3470*/  UISETP.NE.AND UP0, UPT, UR18, URZ, UPT ;  /* 0x000000ff1200728c */ /* 0x000fe2000bf05270 */
[----:B----4-:R-:W-:Y:S10]  /*3480*/  @P2 BRA `(.L_x_62) ;  /* 0x00000000000c2947 */ /* 0x010ff40003800000 */
[----:B-1----:R-:W-:Y:S04]  /*3490*/  SHF.L.U32 R3, R8, 0x1f, RZ ;  /* 0x0000001f08037819 */ /* 0x002fe800000006ff */
[----:B------:R-:W1:Y:S02]  /*34a0*/  SYNCS.PHASECHK.TRANS64.TRYWAIT P0, [UR7], R3 ;  /* 0x00000003ff0075a7 */ /* 0x000e640008001107 */
[----:B-1----:R-:W-:Y:S05]  /*34b0*/  @!P0 BRA `(.L_x_63) ;  /* 0x0000003800e08947 */ /* 0x002fea0003800000 */
.L_x_62:
[----:B------:R-:W-:Y:S01]  /*34c0*/  UISETP.NE.AND UP1, UPT, UR17, 0x1, UPT ;  /* 0x000000011100788c */ /* 0x000fe2000bf25270 */
[----:B------:R-:W-:Y:S01]  /*34d0*/  PLOP3.LUT P2, PT, PT, PT, PT, 0x80, 0x8 ;  /* 0x000000000008781c */ /* 0x000fe20003f4f070 */
[----:B------:R-:W-:Y:S02]  /*34e0*/  UIADD3 UR11, UPT, UPT, UR5, 0x1, URZ ;  /* 0x00000001050b7890 */ /* 0x000fe4000fffe0ff */
[----:B------:R-:W-:Y:S02]  /*34f0*/  UIMAD UR6, UR5, 0x180, UR4 ;  /* 0x00000180050678a4 */ /* 0x000fe4000f8e0204 */
[----:B------:R-:W-:Y:S01]  /*3500*/  UISETP.NE.AND UP2, UPT, UR11, 0x9, UPT ;  /* 0x000000090b00788c */ /* 0x000fe2000bf45270 */
[----:B------:R-:W-:Y:S01]  /*3510*/  PLOP3.LUT P0, PT, PT, PT, UP1, 0x80, 0x8 ;  /* 0x000000000008781c */ /* 0x000fe20003f0f018 */
[----:B------:R-:W-:Y:S02]  /*3520*/  UIADD3 UR40, UPT, UPT, UR6, 0x2, URZ ;  /* 0x0000000206287890 */ /* 0x000fe4000fffe0ff */
[----:B------:R-:W-:Y:S02]  /*3530*/  USEL UR28, URZ, 0x1, UP2 ;  /* 0x00000001ff1c7887 */ /* 0x000fe40009000000 */
[----:B------:R-:W-:Y:S02]  /*3540*/  USEL UR11, UR11, URZ, UP2 ;  /* 0x000000ff0b0b7287 */ /* 0x000fe40009000000 */
[----:B------:R-:W-:Y:S02]  /*3550*/  UIADD3 UR36, UPT, UPT, UR6, 0x4, URZ ;  /* 0x0000000406247890 */ /* 0x000fe4000fffe0ff */
[----:B------:R-:W-:Y:S01]  /*3560*/  @UP1 ULEA UR19, UR11, UR9, 0x3 ;  /* 0x000000090b131291 */ /* 0x000fe2000f8e18ff */
[----:B------:R-:W-:Y:S01]  /*3570*/  LOP3.LUT R8, R8, UR28, RZ, 0x3c, !PT ;  /* 0x0000001c08087c12 */ /* 0x000fe2000f8e3cff */
[----:B------:R-:W-:Y:S02]  /*3580*/  ULEA UR28, UR5, UR10, 0xa ;  /* 0x0000000a051c7291 */ /* 0x000fe4000f8e50ff */
[----:B------:R-:W-:Y:S01]  /*3590*/  UIADD3 UR32, UPT, UPT, UR6, 0x6, URZ ;  /* 0x0000000606207890 */ /* 0x000fe2000fffe0ff */
[----:B-1----:R-:W-:Y:S01]  /*35a0*/  @P0 SHF.L.U32 R0, R8, 0x1f, RZ ;  /* 0x0000001f08000819 */ /* 0x002fe200000006ff */
[----:B------:R-:W-:Y:S02]  /*35b0*/  UIADD3 UR38, UPT, UPT, UR28, 0x2, URZ ;  /* 0x000000021c267890 */ /* 0x000fe4000fffe0ff */
[----:B------:R-:W-:Y:S01]  /*35c0*/  UIADD3 UR34, UPT, UPT, UR28, 0x4, URZ ;  /* 0x000000041c227890 */ /* 0x000fe2000fffe0ff */
[----:B------:R2:W4:Y:S01]  /*35d0*/  @P0 SYNCS.PHASECHK.TRANS64.TRYWAIT P2, [UR19], R0 ;  /* 0x00000000ff0005a7 */ /* 0x0005220008041113 */
[----:B------:R-:W-:Y:S02]  /*35e0*/  UIADD3 UR30, UPT, UPT, UR28, 0x6, URZ ;  /* 0x000000061c1e7890 */ /* 0x000fe4000fffe0ff */
[----:B------:R-:W-:Y:S02]  /*35f0*/  UIADD3 UR19, UPT, UPT, UR7, 0x48, URZ ;  /* 0x0000004807137890 */ /* 0x000fe4000fffe0ff */
[----:B------:R-:W-:Y:S01]  /*3600*/  UIADD3 UR17, UPT, UPT, UR17, -0x1, URZ ;  /* 0xffffffff11117890 */ /* 0x000fe2000fffe0ff */
[----:B------:R-:W-:Y:S01]  /*3610*/  UMOV UR7, 0x40004040 ;  /* 0x4000404000077882 */ /* 0x000fe20000000000 */
[----:B------:R-:W-:Y:S01]  /*3620*/  UMOV UR29, 0x40004040 ;  /* 0x40004040001d7882 */ /* 0x000fe20000000000 */
[----:B------:R-:W-:Y:S01]  /*3630*/  UMOV UR41, 0x40004040 ;  /* 0x4000404000297882 */ /* 0x000fe20000000000 */
[----:B------:R2:W-:Y:S01]  /*3640*/  UTCQMMA gdesc[UR28], gdesc[UR6], tmem[UR15], tmem[UR22], idesc[UR23], UP4 ;  /* 0x00ff16061c0075ea */ /* 0x0005e2000a00030f */
[----:B------:R-:W-:Y:S01]  /*3650*/  UPLOP3.LUT UP4, UPT, UPT, UPT, UPT, 0x80, 0x8 ;  /* 0x000000000008789c */ /* 0x000fe20003f8f070 */
[----:B------:R-:W-:Y:S01]  /*3660*/  UMOV UR39, 0x40004040 ;  /* 0x4000404000277882 */ /* 0x000fe20000000000 */
[----:B------:R-:W-:Y:S01]  /*3670*/  UMOV UR37, 0x40004040 ;  /* 0x4000404000257882 */ /* 0x000fe20000000000 */
[----:B------:R2:W-:Y:S01]  /*3680*/  UTCQMMA gdesc[UR38], gdesc[UR40], tmem[UR15], tmem[UR20], idesc[UR21], UPT ;  /* 0x00ff1428260075ea */ /* 0x0005e2000b80030f */
[----:B------:R-:W-:Y:S01]  /*3690*/  UMOV UR35, 0x40004040 ;  /* 0x4000404000237882 */ /* 0x000fe20000000000 */
[----:B------:R-:W-:Y:S01]  /*36a0*/  UMOV UR33, 0x40004040 ;  /* 0x4000404000217882 */ /* 0x000fe20000000000 */
[----:B------:R-:W-:Y:S01]  /*36b0*/  UMOV UR31, 0x40004040 ;  /* 0x40004040001f7882 */ /* 0x000fe20000000000 */
[----:B------:R2:W-:Y:S01]  /*36c0*/  UTCQMMA gdesc[UR34], gdesc[UR36], tmem[UR15], tmem[UR26], idesc[UR27], UPT ;  /* 0x00ff1a24220075ea */ /* 0x0005e2000b80030f */
[----:B------:R2:W-:Y:S01]  /*36d0*/  UTCQMMA gdesc[UR30], gdesc[UR32], tmem[UR15], tmem[UR24], idesc[UR25], UPT ;  /* 0x00ff18201e0075ea */ /* 0x0005e2000b80030f */
[----:B------:R2:W-:Y:S01]  /*36e0*/  UTCBAR [UR19], URZ ;  /* 0x000000ff130073e9 */ /* 0x0005e200080000ff */
[----:B------:R-:W-:Y:S01]  /*36f0*/  UMOV UR5, UR11 ;  /* 0x0000000b00057c82 */ /* 0x000fe20008000000 */
[----:B------:R-:W-:Y:S05]  /*3700*/  BRA.U UP0, `(.L_x_64) ;  /* 0xfffffffd00507547 */ /* 0x000fea000b83ffff */
.L_x_61:
[----:B------:R-:W-:Y:S01]  /*3710*/  UIADD3 UR12, UPT, UPT, UR12, 0x1, URZ ;  /* 0x000000010c0c7890 */ /* 0x000fe2000fffe0ff */
[C---:B------:R-:W-:Y:S01]  /*3720*/  ISETP.NE.AND P0, PT, R10.reuse, 0x2, PT ;  /* 0x000000020a00780c */ /* 0x040fe20003f05270 */
[----:B------:R-:W-:Y:S02]  /*3730*/  UIADD3 UR14, UPT, UPT, UR14, 0xd0, URZ ;  /* 0x000000d00e0e7890 */ /* 0x000fe4000fffe0ff */
[----:B------:R-:W-:Y:S01]  /*3740*/  UISETP.NE.AND UP0, UPT, UR12, 0x4, UPT ;  /* 0x000000040c00788c */ /* 0x000fe2000bf05270 */
[----:B-12---:R-:W-:Y:S02]  /*3750*/  SEL R0, RZ, 0x1, P0 ;  /* 0x00000001ff007807 */ /* 0x006fe40000000000 */
[----:B------:R-:W-:Y:S01]  /*3760*/  SEL R10, R10, RZ, P0 ;  /* 0x000000ff0a0a7207 */ /* 0x000fe20000000000 */
[----:B------:R-:W-:Y:S01]  /*3770*/  USEL UR5, URZ, 0x1, UP0 ;  /* 0x00000001ff057887 */ /* 0x000fe20008000000 */
[----:B------:R-:W-:Y:S01]  /*3780*/  LOP3.LUT R9, R9, R0, RZ, 0x3c, !PT ;  /* 0x0000000009097212 */ /* 0x000fe200078e3cff */
[----:B------:R-:W-:Y:S01]  /*3790*/  USEL UR12, UR12, URZ, UP0 ;  /* 0x000000ff0c0c7287 */ /* 0x000fe20008000000 */
[----:B------:R1:W-:Y:S03]  /*37a0*/  UTCBAR [UR14], URZ ;  /* 0x000000ff0e0073e9 */ /* 0x0003e600080000ff */
[----:B------:R-:W-:Y:S01]  /*37b0*/  LOP3.LUT R11, R11, UR5, RZ, 0x3c, !PT ;  /* 0x000000050b0b7c12 */ /* 0x000fe2000f8e3cff */
[----:B------:R-:W-:Y:S07]  /*37c0*/  @P1 BRA `(.L_x_65) ;  /* 0xfffffff800a01947 */ /* 0x000fee000383ffff */
[----:B------:R-:W2:Y:S01]  /*37d0*/  S2UR UR4, SR_CgaCtaId ;  /* 0x00000000000479c3 */ /* 0x000ea20000008800 */
[----:B------:R-:W-:Y:S01]  /*37e0*/  ELECT P0, URZ, PT ;  /* 0x0000000000ff782f */ /* 0x000fe20003800000 */
[----:B------:R-:W-:Y:S01]  /*37f0*/  IMAD.MOV.U32 R0, RZ, RZ, 0x1 ;  /* 0x00000001ff007424 */ /* 0x000fe200078e00ff */
[----:B------:R-:W-:Y:S01]  /*3800*/  UIADD3 UR9, UPT, UPT, UR9, 0xf0, URZ ;  /* 0x000000f009097890 */ /* 0x000fe2000fffe0ff */
[----:B------:R-:W-:Y:S01]  /*3810*/  SHF.L.U32 R3, R11, 0x1f, RZ ;  /* 0x0000001f0b037819 */ /* 0x000fe200000006ff */
[----:B------:R-:W-:-:S03]  /*3820*/  UMOV UR5, 0x40 ;  /* 0x0000004000057882 */ /* 0x000fc60000000000 */
[----:B------:R-:W-:Y:S01]  /*3830*/  UVIRTCOUNT.DEALLOC.SMPOOL 0x80 ;  /* 0x000000800000784c */ /* 0x000fe20000000000 */
[----:B--2---:R-:W-:Y:S02]  /*3840*/  ULEA UR4, UR4, UR5, 0x18 ;  /* 0x0000000504047291 */ /* 0x004fe4000f8ec0ff */
[----:B------:R-:W-:-:S07]  /*3850*/  ULEA UR5, UR12, UR9, 0x3 ;  /* 0x000000090c057291 */ /* 0x000fce000f8e18ff */
[----:B------:R2:W-:Y:S02]  /*3860*/  @P0 STS.U8 [UR4+0x1c], R0 ;  /* 0x00001c00ff000988 */ /* 0x0005e40008000004 */
[----:B------:R-:W3:Y:S02]  /*3870*/  SYNCS.PHASECHK.TRANS64.TRYWAIT P0, [UR5], R3 ;  /* 0x00000003ff0075a7 */ /* 0x000ee40008001105 */
[----:B--23--:R-:W-:Y:S05]  /*3880*/  @!P0 BRA `(.L_x_66) ;  /* 0x0000003800048947 */ /* 0x00cfea0003800000 */
.L_x_128:
[----:B------:R-:W-:-:S04]  /*3890*/  UIADD3 UR6, UPT, UPT, UR12, 0x1, URZ ;  /* 0x000000010c067890 */ /* 0x000fc8000fffe0ff */
[----:B------:R-:W-:-:S04]  /*38a0*/  UISETP.NE.AND UP0, UPT, UR6, 0x4, UPT ;  /* 0x000000040600788c */ /* 0x000fc8000bf05270 */
[----:B------:R-:W-:Y:S02]  /*38b0*/  USEL UR7, URZ, 0x1, UP0 ;  /* 0x00000001ff077887 */ /* 0x000fe40008000000 */
[----:B------:R-:W-:-:S04]  /*38c0*/  USEL UR6, UR6, URZ, UP0 ;  /* 0x000000ff06067287 */ /* 0x000fc80008000000 */
[----:B------:R-:W-:Y:S01]  /*38d0*/  ULEA UR5, UR6, UR9, 0x3 ;  /* 0x0000000906057291 */ /* 0x000fe2000f8e18ff */
[----:B------:R-:W-:-:S04]  /*38e0*/  LOP3.LUT R2, R11, UR7, RZ, 0x3c, !PT ;  /* 0x000000070b027c12 */ /* 0x000fc8000f8e3cff */
[----:B--2---:R-:W-:-:S04]  /*38f0*/  SHF.L.U32 R3, R2, 0x1f, RZ ;  /* 0x0000001f02037819 */ /* 0x004fc800000006ff */
[----:B------:R-:W2:Y:S02]  /*3900*/  SYNCS.PHASECHK.TRANS64.TRYWAIT P0, [UR5], R3 ;  /* 0x00000003ff0075a7 */ /* 0x000ea40008001105 */
[----:B--2---:R-:W-:Y:S05]  /*3910*/  @!P0 BRA `(.L_x_67) ;  /* 0x0000003400f88947 */ /* 0x004fea0003800000 */
.L_x_130:
        /* <DEDUP_REMOVED lines=9> */
.L_x_132:
[----:B------:R-:W-:-:S04]  /*39b0*/  UIADD3 UR6, UPT, UPT, UR6, 0x1, URZ ;  /* 0x0000000106067890 */ /* 0x000fc8000fffe0ff */
[----:B------:R-:W-:-:S04]  /*39c0*/  UISETP.NE.AND UP0, UPT, UR6, 0x4, UPT ;  /* 0x000000040600788c */ /* 0x000fc8000bf05270 */
[----:B------:R-:W-:Y:S02]  /*39d0*/  USEL UR5, URZ, 0x1, UP0 ;  /* 0x00000001ff057887 */ /* 0x000fe40008000000 */
[----:B------:R-:W-:-:S04]  /*39e0*/  USEL UR6, UR6, URZ, UP0 ;  /* 0x000000ff06067287 */ /* 0x000fc80008000000 */
[----:B------:R-:W-:Y:S01]  /*39f0*/  ULEA UR6, UR6, UR9, 0x3 ;  /* 0x0000000906067291 */ /* 0x000fe2000f8e18ff */
[----:B--2---:R-:W-:-:S04]  /*3a00*/  LOP3.LUT R3, R2, UR5, RZ, 0x3c, !PT ;  /* 0x0000000502037c12 */ /* 0x004fc8000f8e3cff */
[----:B------:R-:W-:-:S04]  /*3a10*/  SHF.L.U32 R3, R3, 0x1f, RZ ;  /* 0x0000001f03037819 */ /* 0x000fc800000006ff */
[----:B------:R-:W2:Y:S02]  /*3a20*/  SYNCS.PHASECHK.TRANS64.TRYWAIT P0, [UR6], R3 ;  /* 0x00000003ff0075a7 */ /* 0x000ea40008001106 */
[----:B--2---:R-:W-:Y:S05]  /*3a30*/  @!P0 BRA `(.L_x_69) ;  /* 0x0000003400e08947 */ /* 0x004fea0003800000 */
.L_x_134:
[----:B------:R-:W-:Y:S01]  /*3a40*/  NOP ;  /* 0x0000000000007918 */ /* 0x000fe20000000000 */
[----:B--2---:R-:W2:Y:S01]  /*3a50*/  LDS R0, [UR4+0x14] ;  /* 0x00001404ff007984 */ /* 0x004ea20008000800 */
[----:B------:R-:W-:Y:S01]  /*3a60*/  ULOP3.LUT UR6, UR13, 0xffff, URZ, 0xc0, !UPT ;  /* 0x0000ffff0d067892 */ /* 0x000fe2000f8ec0ff */
[----:B------:R-:W-:Y:S01]  /*3a70*/  UMOV UR8, 0xffff ;  /* 0x0000ffff00087882 */ /* 0x000fe20000000000 */
[----:B------:R-:W-:Y:S02]  /*3a80*/  UMOV UR5, 0x1 ;  /* 0x0000000100057882 */ /* 0x000fe40000000000 */
[----:B------:R-:W-:-:S04]  /*3a90*/  USHF.R.U32.HI UR6, URZ, 0x5, UR6 ;  /* 0x00000005ff067899 */ /* 0x000fc80008011606 */
[----:B------:R-:W-:Y:S02]  /*3aa0*/  USHF.L.U32 UR8, UR8, UR6, URZ ;  /* 0x0000000608087299 */ /* 0x000fe400080006ff */
[----:B------:R-:W-:-:S04]  /*3ab0*/  USHF.L.U32 UR5, UR5, UR6, URZ ;  /* 0x0000000605057299 */ /* 0x000fc800080006ff */
[----:B--2---:R-:W-:-:S04]  /*3ac0*/  LOP3.LUT R0, R0, UR8, RZ, 0xc0, !PT ;  /* 0x0000000800007c12 */ /* 0x004fc8000f8ec0ff */
[----:B------:R-:W-:-:S13]  /*3ad0*/  ISETP.NE.AND P0, PT, R0, UR8, PT ;  /* 0x0000000800007c0c */ /* 0x000fda000bf05270 */
[----:B------:R-:W-:Y:S05]  /*3ae0*/  @P0 BRA `(.L_x_70) ;  /* 0x0000000000580947 */ /* 0x000fea0003800000 */
[----:B------:R-:W2:Y:S02]  /*3af0*/  LDS R0, [UR4+0x18] ;  /* 0x00001804ff007984 */ /* 0x000ea40008000800 */
[----:B--2---:R-:W-:-:S04]  /*3b00*/  LOP3.LUT R0, R0, UR5, RZ, 0xc0, !PT ;  /* 0x0000000500007c12 */ /* 0x004fc8000f8ec0ff */
[----:B------:R-:W-:-:S13]  /*3b10*/  ISETP.NE.AND P0, PT, R0, UR5, PT ;  /* 0x0000000500007c0c */ /* 0x000fda000bf05270 */
[----:B------:R-:W-:Y:S05]  /*3b20*/  @P0 BRA `(.L_x_71) ;  /* 0x00000000003c0947 */ /* 0x000fea0003800000 */
[----:B------:R-:W2:Y:S01]  /*3b30*/  S2R R2, SR_LANEID ;  /* 0x0000000000027919 */ /* 0x000ea20000000000 */
[----:B------:R-:W-:Y:S01]  /*3b40*/  ULOP3.LUT UR8, URZ, UR8, URZ, 0x33, !UPT ;  /* 0x00000008ff087292 */ /* 0x000fe2000f8e33ff */
[----:B------:R-:W-:Y:S01]  /*3b50*/  LOP3.LUT R4, RZ, UR5, RZ, 0x33, !PT ;  /* 0x00000005ff047c12 */ /* 0x000fe2000f8e33ff */
[----:B------:R-:W-:Y:S02]  /*3b60*/  VOTEU.ANY UR7, UPT, PT ;  /* 0x0000000000077886 */ /* 0x000fe400038e0100 */
[----:B------:R-:W-:Y:S01]  /*3b70*/  UFLO.U32 UR7, UR7 ;  /* 0x00000007000772bd */ /* 0x000fe200080e0000 */
[----:B------:R-:W3:Y:S01]  /*3b80*/  REDUX UR5, R4 ;  /* 0x00000000040573c4 */ /* 0x000ee20000000000 */
[----:B------:R-:W-:-:S06]  /*3b90*/  IMAD.U32 R0, RZ, RZ, UR8 ;  /* 0x00000008ff007e24 */ /* 0x000fcc000f8e00ff */
[----:B------:R1:W-:Y:S01]  /*3ba0*/  UTCATOMSWS.AND URZ, UR8 ;  /* 0x0000000800ff79e3 */ /* 0x0003e20008000000 */
[----:B------:R-:W4:Y:S01]  /*3bb0*/  REDUX UR6, R0 ;  /* 0x00000000000673c4 */ /* 0x000f220000000000 */
[----:B--2---:R-:W-:Y:S01]  /*3bc0*/  ISETP.EQ.U32.AND P0, PT, R2, UR7, PT ;  /* 0x0000000702007c0c */ /* 0x004fe2000bf02070 */
[----:B---3--:R-:W-:Y:S01]  /*3bd0*/  IMAD.U32 R2, RZ, RZ, UR5 ;  /* 0x00000005ff027e24 */ /* 0x008fe2000f8e00ff */
[----:B----4-:R-:W-:-:S11]  /*3be0*/  MOV R3, UR6 ;  /* 0x0000000600037c02 */ /* 0x010fd60008000f00 */
[----:B------:R1:W-:Y:S04]  /*3bf0*/  @P0 ATOMS.AND RZ, [UR4+0x14], R3 ;  /* 0x00001403ffff098c */ /* 0x0003e8000a800004 */
[----:B------:R1:W-:Y:S01]  /*3c00*/  @P0 ATOMS.AND RZ, [UR4+0x18], R2 ;  /* 0x00001802ffff098c */ /* 0x0003e2000a800004 */
[----:B------:R-:W-:Y:S05]  /*3c10*/  BRA `(.L_x_72) ;  /* 0x0000000000147947 */ /* 0x000fea0003800000 */
.L_x_71:
[----:B------:R-:W-:Y:S02]  /*3c20*/  MOV R2, 0x3c40 ;  /* 0x00003c4000027802 */ /* 0x000fe40000000f00 */
[----:B-1--45:R-:W-:Y:S05]  /*3c30*/  CALL.REL.NOINC `($__internal_0_$__cuda_sm10x_tcgen05_guardrail_trap_col_being_dealloced_not_returned_by_alloc) ;  /* 0x0000003800007944 */ /* 0x032fea0003c00000 */
[----:B------:R-:W-:Y:S05]  /*3c40*/  BRA `(.L_x_72) ;  /* 0x0000000000087947 */ /* 0x000fea0003800000 */
.L_x_70:
[----:B------:R-:W-:Y:S02]  /*3c50*/  MOV R2, 0x3c70 ;  /* 0x00003c7000027802 */ /* 0x000fe40000000f00 */
[----:B-1--45:R-:W-:Y:S05]  /*3c60*/  CALL.REL.NOINC `($__internal_2_$__cuda_sm10x_tcgen05_guardrail_trap_unallocated_columns_being_dealloced) ;  /* 0x00000038000c7944 */ /* 0x032fea0003c00000 */
.L_x_72:
[----:B------:R-:W-:Y:S01]  /*3c70*/  NOP ;  /* 0x0000000000007918 */ /* 0x000fe20000000000 */
[----:B-1----:R-:W-:Y:S05]  /*3c80*/  EXIT ;  /* 0x000000000000794d */ /* 0x002fea0003800000 */
.L_x_54:
[----:B------:R-:W-:-:S09]  /*3c90*/  UISETP.NE.OR UP2, UPT, UR8, 0x3, !UP2 ;  /* 0x000000030800788c */ /* 0x000fd2000d745670 */
[----:B------:R-:W-:Y:S05]  /*3ca0*/  BRA.U UP2, `(.L_x_73) ;  /* 0x0000000902fc7547 */ /* 0x000fea000b800000 */
[----:B------:R-:W1:Y:S01]  /*3cb0*/  LDC R0, c[0x0][0xb30] ;  /* 0x0002cc00ff007b82 */ /* 0x000e620000000800 */
[----:B------:R-:W2:Y:S01]  /*3cc0*/  LDCU.64 UR8, c[0x0][0x888] ;  /* 0x00011100ff0877ac */ /* 0x000ea20008000a00 */
[----:B------:R-:W-:Y:S01]  /*3cd0*/  IMAD.MOV.U32 R30, RZ, RZ, 0x1 ;  /* 0x00000001ff1e7424 */ /* 0x000fe200078e00ff */
[----:B------:R-:W-:Y:S01]  /*3ce0*/  CS2R R28, SRZ ;  /* 0x00000000001c7805 */ /* 0x000fe2000001ff00 */
[----:B------:R-:W-:Y:S01]  /*3cf0*/  IMAD.MOV.U32 R25, RZ, RZ, 0x1800 ;  /* 0x00001800ff197424 */ /* 0x000fe200078e00ff */
[----:B------:R-:W4:Y:S03]  /*3d00*/  LDCU.64 UR4, c[0x0][0x890] ;  /* 0x00011200ff0477ac */ /* 0x000f260008000a00 */
[----:B------:R-:W3:Y:S01]  /*3d10*/  LDC R19, c[0x0][0x370] ;  /* 0x0000dc00ff137b82 */ /* 0x000ee20000000800 */
[----:B------:R-:W-:Y:S01]  /*3d20*/  UMOV UR7, 0x400 ;  /* 0x0000040000077882 */ /* 0x000fe20000000000 */
[----:B------:R-:W-:-:S02]  /*3d30*/  UPLOP3.LUT UP1, UPT, UPT, UPT, UPT, 0x40, 0x4 ;  /* 0x000000000004789c */ /* 0x000fc40003f2e870 */
[----:B------:R-:W-:-:S04]  /*3d40*/  ULEA UR7, UR37, UR7, 0x18 ;  /* 0x0000000725077291 */ /* 0x000fc8000f8ec0ff */
[----:B------:R-:W3:Y:S01]  /*3d50*/  LDC R2, c[0x0][0xb0c] ;  /* 0x0002c300ff027b82 */ /* 0x000ee20000000800 */
[----:B--2---:R-:W-:Y:S02]  /*3d60*/  UISETP.NE.U32.AND UP4, UPT, UR8, URZ, UPT ;  /* 0x000000ff0800728c */ /* 0x004fe4000bf85070 */
[----:B------:R-:W-:Y:S02]  /*3d70*/  UIADD3 UR8, UPT, UPT, UR7, 0x90, URZ ;  /* 0x0000009007087890 */ /* 0x000fe4000fffe0ff */
[----:B----4-:R-:W-:-:S03]  /*3d80*/  UISETP.NE.U32.AND UP5, UPT, UR4, URZ, UPT ;  /* 0x000000ff0400728c */ /* 0x010fc6000bfa5070 */
[----:B------:R-:W2:Y:S01]  /*3d90*/  LDC R18, c[0x0][0xb20] ;  /* 0x0002c800ff127b82 */ /* 0x000ea20000000800 */
[----:B-1----:R-:W-:Y:S01]  /*3da0*/  ISETP.NE.AND P1, PT, R0, 0x1, PT ;  /* 0x000000010000780c */ /* 0x002fe20003f25270 */
[----:B------:R-:W-:Y:S02]  /*3db0*/  UISETP.NE.AND.EX UP4, UPT, UR9, URZ, UPT, UP4 ;  /* 0x000000ff0900728c */ /* 0x000fe4000bf85340 */
[----:B------:R-:W-:Y:S02]  /*3dc0*/  UPRMT UR37, UR37, 0x654, UR8 ;  /* 0x0000065425257896 */ /* 0x000fe40008000008 */
[----:B------:R-:W-:Y:S02]  /*3dd0*/  UISETP.NE.AND.EX UP5, UPT, UR5, URZ, UPT, UP5 ;  /* 0x000000ff0500728c */ /* 0x000fe4000bfa5350 */
[----:B------:R-:W1:Y:S08]  /*3de0*/  LDC.64 R32, c[0x0][0x348] ;  /* 0x0000d200ff207b82 */ /* 0x000e700000000a00 */
[----:B------:R-:W4:Y:S08]  /*3df0*/  LDC.64 R16, c[0x0][0xb10] ;  /* 0x0002c400ff107b82 */ /* 0x000f300000000a00 */
[----:B------:R-:W1:Y:S08]  /*3e00*/  LDC.64 R6, c[0x0][0xb18] ;  /* 0x0002c600ff067b82 */ /* 0x000e700000000a00 */
[----:B------:R-:W1:Y:S08]  /*3e10*/  LDC.64 R4, c[0x0][0xb28] ;  /* 0x0002ca00ff047b82 */ /* 0x000e700000000a00 */
[----:B--23--:R-:W1:Y:S02]  /*3e20*/  LDC R24, c[0x0][0x374] ;  /* 0x0000dd00ff187b82 */ /* 0x00ce640000000800 */
.L_x_81:
[C---:B------:R-:W-:Y:S02]  /*3e30*/  LEA R0, R29.reuse, UR7, 0x3 ;  /* 0x000000071d007c11 */ /* 0x040fe4000f8e18ff */
[----:B------:R-:W-:Y:S02]  /*3e40*/  SHF.L.U32 R3, R28, 0x1f, RZ ;  /* 0x0000001f1c037819 */ /* 0x000fe400000006ff */
[----:B------:R-:W-:Y:S02]  /*3e50*/  LEA R20, R29, UR7, 0x4 ;  /* 0x000000071d147c11 */ /* 0x000fe4000f8e20ff */
[----:B--2---:R-:W2:Y:S02]  /*3e60*/  SYNCS.PHASECHK.TRANS64.TRYWAIT P0, [R0+URZ+0xb0], R3 ;  /* 0x0000b003000075a7 */ /* 0x004ea400080011ff */
[----:B--2---:R-:W-:Y:S05]  /*3e70*/  @!P0 BRA `(.L_x_74) ;  /* 0x0000003000e88947 */ /* 0x004fea0003800000 */
.L_x_135:
[----:B------:R-:W-:Y:S01]  /*3e80*/  ISETP.GE.AND P0, PT, R60, 0x1, PT ;  /* 0x000000013c00780c */ /* 0x000fe20003f06270 */
[----:B------:R-:W3:Y:S01]  /*3e90*/  LDS.128 R20, [R20+0x140] ;  /* 0x0001400014147984 */ /* 0x000ee20000000c00 */
[----:B------:R-:W-:Y:S01]  /*3ea0*/  ISETP.NE.U32.AND P4, PT, RZ, UR4, PT ;  /* 0x00000004ff007c0c */ /* 0x000fe2000bf85070 */
[----:B--2---:R-:W-:Y:S01]  /*3eb0*/  VIADD R0, R0, 0xc0 ;  /* 0x000000c000007836 */ /* 0x004fe20000000000 */
[----:B------:R-:W-:Y:S02]  /*3ec0*/  SHF.L.U32 R26, R30, 0x1f, RZ ;  /* 0x0000001f1e1a7819 */ /* 0x000fe400000006ff */
[----:B------:R-:W-:Y:S02]  /*3ed0*/  ISETP.NE.AND.EX P4, PT, RZ, UR5, PT, P4 ;  /* 0x00000005ff007c0c */ /* 0x000fe4000bf85340 */
[----:B------:R-:W-:Y:S01]  /*3ee0*/  PRMT R0, RZ, 0x654, R0 ;  /* 0x00000654ff007816 */ /* 0x000fe20000000000 */
[----:B------:R-:W-:Y:S01]  /*3ef0*/  @!PT LDS RZ, [RZ] ;  /* 0x00000000fffff984 */ /* 0x000fe20000000800 */
[----:B------:R-:W-:Y:S01]  /*3f00*/  @!PT LDS RZ, [RZ] ;  /* 0x00000000fffff984 */ /* 0x000fe20000000800 */
[----:B------:R-:W-:Y:S01]  /*3f10*/  @!PT LDS RZ, [RZ] ;  /* 0x00000000fffff984 */ /* 0x000fe20000000800 */
[----:B------:R-:W-:Y:S01]  /*3f20*/  @!PT LDS RZ, [RZ] ;  /* 0x00000000fffff984 */ /* 0x000fe20000000800 */
[----:B------:R2:W-:Y:S06]  /*3f30*/  MEMBAR.ALL.CTA ;  /* 0x0000000000007992 */ /* 0x0005ec0000008000 */
[----:B--2---:R-:W2:Y:S02]  /*3f40*/  FENCE.VIEW.ASYNC.S ;  /* 0x00000000000073c6 */ /* 0x004ea40000000000 */
[----:B--2---:R2:W-:Y:S01]  /*3f50*/  SYNCS.ARRIVE.TRANS64.RED.A1T0 RZ, [R0+URZ], RZ ;  /* 0x000000ff00ff79a7 */ /* 0x0045e200081004ff */
[----:B---3--:R-:W-:Y:S11]  /*3f60*/  LOP3.LUT P3, RZ, R22, 0x1, RZ, 0xc0, !PT ;  /* 0x0000000116ff7812 */ /* 0x008ff6000786c0ff */
[----:B------:R-:W-:Y:S02]  /*3f70*/  @!UPT UIADD3 URZ, UPT, UPT, URZ, URZ, URZ ;  /* 0x000000fffffff290 */ /* 0x000fe4000fffe0ff */
[----:B------:R-:W-:Y:S02]  /*3f80*/  @P3 MOV R13, R20 ;  /* 0x00000014000d3202 */ /* 0x000fe40000000f00 */
[----:B------:R-:W-:Y:S01]  /*3f90*/  @P3 LOP3.LUT R8, R21, 0xffff, RZ, 0xc0, !PT ;  /* 0x0000ffff15083812 */ /* 0x000fe200078ec0ff */
[----:B--2---:R-:W-:Y:S06]  /*3fa0*/  @!P0 BRA `(.L_x_75) ;  /* 0x0000000000a48947 */ /* 0x004fec0003800000 */
[----:B-1----:R-:W-:Y:S01]  /*3fb0*/  IMAD.HI.U32 R31, R24, R7, RZ ;  /* 0x00000007181f7227 */ /* 0x002fe200078e00ff */
[----:B------:R-:W-:Y:S02]  /*3fc0*/  ISETP.NE.AND P0, PT, R6, 0x1, PT ;  /* 0x000000010600780c */ /* 0x000fe40003f05270 */
[----:B------:R-:W-:Y:S01]  /*3fd0*/  ISETP.NE.AND P2, PT, R60, 0x1, PT ;  /* 0x000000013c00780c */ /* 0x000fe20003f45270 */
[----:B----4-:R-:W-:Y:S01]  /*3fe0*/  IMAD.HI.U32 R34, R19, R16, RZ ;  /* 0x0000001013227227 */ /* 0x010fe200078e00ff */
[----:B------:R-:W-:Y:S02]  /*3ff0*/  SHF.R.U32.HI R31, RZ, R18, R31 ;  /* 0x00000012ff1f7219 */ /* 0x000fe4000001161f */
[----:B------:R-:W-:Y:S01]  /*4000*/  ISETP.NE.AND P5, PT, R2, 0x1, PT ;  /* 0x000000010200780c */ /* 0x000fe20003fa5270 */
[----:B------:R-:W-:Y:S01]  /*4010*/  IMAD.HI.U32 R36, R13, R16, RZ ;  /* 0x000000100d247227 */ /* 0x000fe200078e00ff */
[----:B------:R-:W-:Y:S02]  /*4020*/  SHF.R.U32.HI R34, RZ, R17, R34 ;  /* 0x00000011ff227219 */ /* 0x000fe40000011622 */
[----:B------:R-:W-:Y:S01]  /*4030*/  SEL R3, R24, R31, !P0 ;  /* 0x0000001f18037207 */ /* 0x000fe20004000000 */
[C---:B------:R-:W-:Y:S01]  /*4040*/  IMAD.HI.U32 R31, R8.reuse, R7, RZ ;  /* 0x00000007081f7227 */ /* 0x040fe200078e00ff */
[----:B------:R-:W-:Y:S02]  /*4050*/  SEL R11, R19, R34, !P5 ;  /* 0x00000022130b7207 */ /* 0x000fe40006800000 */
[----:B------:R-:W-:Y:S01]  /*4060*/  SHF.R.U32.HI R36, RZ, R17, R36 ;  /* 0x00000011ff247219 */ /* 0x000fe20000011624 */
[----:B------:R-:W-:Y:S01]  /*4070*/  IMAD.HI.U32 R38, R3, R4, RZ ;  /* 0x0000000403267227 */ /* 0x000fe200078e00ff */
[----:B------:R-:W-:Y:S03]  /*4080*/  SHF.R.U32.HI R31, RZ, R18, R31 ;  /* 0x00000012ff1f7219 */ /* 0x000fe6000001161f */
[----:B------:R-:W-:Y:S01]  /*4090*/  IMAD.HI.U32 R34, R11, R4, RZ ;  /* 0x000000040b227227 */ /* 0x000fe200078e00ff */
[----:B------:R-:W-:Y:S02]  /*40a0*/  @P2 SHF.R.U32.HI R3, RZ, R5, R38 ;  /* 0x00000005ff032219 */ /* 0x000fe40000011626 */
[----:B------:R-:W-:Y:S02]  /*40b0*/  SEL R9, R8, R31, !P0 ;  /* 0x0000001f08097207 */ /* 0x000fe40004000000 */
[----:B------:R-:W-:Y:S01]  /*40c0*/  @P2 SHF.R.U32.HI R11, RZ, R5, R34 ;  /* 0x00000005ff0b2219 */ /* 0x000fe20000011622 */
[C---:B------:R-:W-:Y:S01]  /*40d0*/  IMAD R10, R60.reuse, R3, RZ ;  /* 0x000000033c0a7224 */ /* 0x040fe200078e02ff */
[----:B------:R-:W-:Y:S01]  /*40e0*/  SEL R3, R13, R36, !P5 ;  /* 0x000000240d037207 */ /* 0x000fe20006800000 */
[C---:B------:R-:W-:Y:S03]  /*40f0*/  IMAD.HI.U32 R14, R9.reuse, R4, RZ ;  /* 0x00000004090e7227 */ /* 0x040fe600078e00ff */
[----:B------:R-:W-:Y:S01]  /*4100*/  ISETP.GE.AND P0, PT, R9, R10, PT ;  /* 0x0000000a0900720c */ /* 0x000fe20003f06270 */
[C---:B------:R-:W-:Y:S01]  /*4110*/  IMAD R12, R60.reuse, R11, RZ ;  /* 0x0000000b3c0c7224 */ /* 0x040fe200078e02ff */
[-C--:B------:R-:W-:Y:S04]  /*4120*/  SHF.R.U32.HI R14, RZ, R5.reuse, R14 ;  /* 0x00000005ff0e7219 */ /* 0x080fe8000001160e */
[----:B------:R-:W-:Y:S02]  /*4130*/  ISETP.GE.OR P0, PT, R3, R12, P0 ;  /* 0x0000000c0300720c */ /* 0x000fe40000706670 */
[----:B------:R-:W-:Y:S05]  /*4140*/  SEL R15, R9, R14, !P2 ;  /* 0x0000000e090f7207 */ /* 0x000fea0005000000 */
[----:B------:R-:W-:Y:S04]  /*4150*/  IMAD.MOV R14, RZ, RZ, -R15 ;  /* 0x000000ffff0e7224 */ /* 0x000fe800078e0a0f */
[----:B------:R-:W-:Y:S02]  /*4160*/  IMAD R14, R60, R14, R9 ;  /* 0x0000000e3c0e7224 */ /* 0x000fe400078e0209 */
[C---:B------:R-:W-:Y:S05]  /*4170*/  @!P0 IMAD.HI.U32 R10, R3.reuse, R4, RZ ;  /* 0x00000004030a8227 */ /* 0x040fea00078e00ff */
[----:B------:R-:W-:Y:S04]  /*4180*/  @!P0 SHF.R.U32.HI R10, RZ, R5, R10 ;  /* 0x00000005ff0a8219 */ /* 0x000fe8000001160a */
[----:B------:R-:W-:Y:S01]  /*4190*/  @!P0 SEL R0, R3, R10, !P2 ;  /* 0x0000000a03008207 */ /* 0x000fe20005000000 */
[----:B------:R-:W-:Y:S03]  /*41a0*/  IMAD.MOV R10, RZ, RZ, -R3 ;  /* 0x000000ffff0a7224 */ /* 0x000fe600078e0a03 */
[----:B------:R-:W-:Y:S01]  /*41b0*/  @!P0 IADD3 R15, PT, PT, R15, -R0, RZ ;  /* 0x800000000f0f8210 */ /* 0x000fe20007ffe0ff */
[----:B------:R-:W-:Y:S01]  /*41c0*/  @!P0 IMAD R0, R11, R14, R0 ;  /* 0x0000000e0b008224 */ /* 0x000fe200078e0200 */
[----:B------:R-:W-:Y:S01]  /*41d0*/  IADD3 R11, PT, PT, -R9, RZ, RZ ;  /* 0x000000ff090b7210 */ /* 0x000fe20007ffe1ff */
[----:B------:R-:W-:Y:S02]  /*41e0*/  IMAD R13, R2, R10, R13 ;  /* 0x0000000a020d7224 */ /* 0x000fe400078e020d */
[----:B------:R-:W-:Y:S02]  /*41f0*/  @!P0 IMAD R9, R15, R60, R3 ;  /* 0x0000003c0f098224 */ /* 0x000fe400078e0203 */
[----:B------:R-:W-:Y:S02]  /*4200*/  @!P0 IMAD.MOV.U32 R3, RZ, RZ, R0 ;  /* 0x000000ffff038224 */ /* 0x000fe400078e0000 */
[----:B------:R-:W-:Y:S02]  /*4210*/  IMAD R8, R6, R11, R8 ;  /* 0x0000000b06087224 */ /* 0x000fe400078e0208 */
[----:B------:R-:W-:Y:S02]  /*4220*/  IMAD R13, R3, R2, R13 ;  /* 0x00000002030d7224 */ /* 0x000fe400078e020d */
[----:B------:R-:W-:Y:S02]  /*4230*/  IMAD R8, R9, R6, R8 ;  /* 0x0000000609087224 */ /* 0x000fe400078e0208 */
.L_x_75:
[----:B------:R-:W-:Y:S05]  /*4240*/  BRA.U UP1, `(.L_x_76) ;  /* 0x0000000101107547 */ /* 0x000fea000b800000 */
[----:B------:R-:W-:Y:S04]  /*4250*/  MOV R0, UR6 ;  /* 0x0000000600007c02 */ /* 0x000fe80008000f00 */
[----:B------:R-:W-:Y:S04]  /*4260*/  SHF.L.U32 R3, R0, 0x1f, RZ ;  /* 0x0000001f00037819 */ /* 0x000fe800000006ff */
[----:B------:R-:W2:Y:S02]  /*4270*/  SYNCS.PHASECHK.TRANS64.TRYWAIT P0, [UR7+0xa8], R3 ;  /* 0x0000a803ff0075a7 */ /* 0x000ea40008001107 */
[----:B--2---:R-:W-:Y:S05]  /*4280*/  @!P0 BRA `(.L_x_77) ;  /* 0x0000002c00f88947 */ /* 0x004fea0003800000 */
.L_x_76:
[----:B------:R-:W-:Y:S05]  /*4290*/  BRA.U !UP5, `(.L_x_78) ;  /* 0x000000010d347547 */ /* 0x000fea000b800000 */
[----:B------:R-:W-:Y:S01]  /*42a0*/  UPLOP3.LUT UP0, UPT, UPT, UPT, UP4, 0x80, 0x8 ;  /* 0x000000000008789c */ /* 0x000fe20003f0f040 */
[----:B------:R-:W-:Y:S05]  /*42b0*/  HFMA2 R128, -RZ, RZ, 0, 5.9604644775390625e-08 ;  /* 0x00000001ff807431 */ /* 0x000fea00000001ff */
[----:B------:R-:W-:Y:S05]  /*42c0*/  PLOP3.LUT P0, PT, PT, PT, UP0, 0x80, 0x8 ;  /* 0x000000000008781c */ /* 0x000fea0003f0f008 */
[----:B------:R-:W3:Y:S01]  /*42d0*/  @UP0 LDCU.64 UR10, c[0x0][0x888] ;  /* 0x00011100ff0a07ac */ /* 0x000ee20008000a00 */
[----:B------:R-:W-:Y:S04]  /*42e0*/  @UP0 UIMAD UR8, UR36, UR4, URZ ;  /* 0x00000004240802a4 */ /* 0x000fe8000f8e02ff */
[----:B---3--:R-:W-:Y:S06]  /*42f0*/  @UP0 UIMAD.WIDE UR10, UR8, 0x4, UR10 ;  /* 0x00000004080a08a5 */ /* 0x008fec000f8e020a */
[----:B------:R-:W-:Y:S02]  /*4300*/  IMAD.U32 R10, RZ, RZ, UR10 ;  /* 0x0000000aff0a7e24 */ /* 0x000fe4000f8e00ff */
[----:B------:R-:W-:Y:S05]  /*4310*/  IMAD.U32 R11, RZ, RZ, UR11 ;  /* 0x0000000bff0b7e24 */ /* 0x000fea000f8e00ff */
[----:B--2---:R-:W2:Y:S02]  /*4320*/  @P0 LDG.E R0, desc[UR44][R10.64] ;  /* 0x0000002c0a000981 */ /* 0x004ea4000c1e1900 */
[----:B--2---:R-:W-:Y:S01]  /*4330*/  @P0 R2UR UR38, R0 ;  /* 0x00000000002602ca */ /* 0x004fe200000e0000 */
[----:B------:R-:W-:Y:S05]  /*4340*/  IMAD.MOV.U32 R0, RZ, RZ, 0x1 ;  /* 0x00000001ff007424 */ /* 0x000fea00078e00ff */
[----:B------:R-:W-:Y:S08]  /*4350*/  @!P0 PRMT R128, R0, 0x7610, R128 ;  /* 0x0000761000808816 */ /* 0x000ff00000000080 */
[----:B------:R-:W3:Y:S02]  /*4360*/  @!UP0 LDCU UR38, c[0x0][0x880] ;  /* 0x00011000ff2687ac */ /* 0x000ee40008000800 */
.L_x_78:
[----:B---3--:R-:W-:Y:S01]  /*4370*/  @!P4 FSETP.EQ.AND P5, PT, RZ, UR38, PT ;  /* 0x00000026ff00cc0b */ /* 0x008fe2000bfa2000 */
[----:B------:R-:W-:Y:S01]  /*4380*/  @!UPT UIADD3 URZ, UPT, UPT, URZ, URZ, URZ ;  /* 0x000000fffffff290 */ /* 0x000fe2000fffe0ff */
[----:B------:R-:W-:Y:S11]  /*4390*/  @!P4 BRA `(.L_x_79) ;  /* 0x000000000014c947 */ /* 0x000ff60003800000 */
[----:B------:R-:W-:Y:S02]  /*43a0*/  LOP3.LUT P0, RZ, R128, 0xff, RZ, 0xc0, !PT ;  /* 0x000000ff80ff7812 */ /* 0x000fe4000780c0ff */
[----:B------:R-:W-:Y:S04]  /*43b0*/  PLOP3.LUT P5, PT, PT, PT, UP0, 0x80, 0x8 ;  /* 0x000000000008781c */ /* 0x000fe80003faf008 */
[----:B------:R-:W-:Y:S07]  /*43c0*/  PLOP3.LUT P5, PT, P5, PT, PT, 0x8, 0x80 ;  /* 0x000000000080781c */ /* 0x000fee0002fae170 */
[----:B------:R-:W-:Y:S11]  /*43d0*/  @P0 FSETP.EQ.AND P5, PT, RZ, UR38, PT ;  /* 0x00000026ff000c0b */ /* 0x000ff6000bfa2000 */
[----:B------:R-:W-:Y:S02]  /*43e0*/  @!UPT UIADD3 URZ, UPT, UPT, URZ, URZ, URZ ;  /* 0x000000fffffff290 */ /* 0x000fe4000fffe0ff */
.L_x_79:
[----:B------:R-:W3:Y:S01]  /*43f0*/  SYNCS.PHASECHK.TRANS64.TRYWAIT P4, [UR7+0x98], R26 ;  /* 0x0000981aff0075a7 */ /* 0x000ee20008081107 */
[----:B------:R-:W-:Y:S01]  /*4400*/  @P3 SHF.R.U32.HI R27, RZ, 0x10, R21 ;  /* 0x00000010ff1b3819 */ /* 0x000fe20000011615 */
[----:B------:R-:W-:Y:S01]  /*4410*/  VIADD R29, R29, 0x1 ;  /* 0x000000011d1d7836 */ /* 0x000fe20000000000 */
[----:B------:R-:W1:Y:S08]  /*4420*/  LDC.64 R14, c[0x0][0xb10] ;  /* 0x0002c400ff0e7b82 */ /* 0x000e700000000a00 */
[----:B------:R-:W4:Y:S08]  /*4430*/  LDC.64 R10, c[0x0][0xb18] ;  /* 0x0002c600ff0a7b82 */ /* 0x000f300000000a00 */
[----:B--2---:R-:W2:Y:S08]  /*4440*/  @!P1 LDC R0, c[0x0][0xb20] ;  /* 0x0002c800ff009b82 */ /* 0x004eb00000000800 */
[----:B------:R-:W2:Y:S01]  /*4450*/  @!P1 LDC R3, c[0x0][0xb0c] ;  /* 0x0002c300ff039b82 */ /* 0x000ea20000000800 */
[----:B-1----:R-:W-:Y:S05]  /*4460*/  @!P1 IMAD.HI.U32 R14, R13, R14, RZ ;  /* 0x0000000e0d0e9227 */ /* 0x002fea00078e00ff */
[----:B------:R-:W-:Y:S01]  /*4470*/  @!P1 SHF.R.U32.HI R14, RZ, R15, R14 ;  /* 0x0000000fff0e9219 */ /* 0x000fe2000001160e */
[----:B----4-:R-:W-:Y:S01]  /*4480*/  @!P1 IMAD.HI.U32 R11, R8, R11, RZ ;  /* 0x0000000b080b9227 */ /* 0x010fe200078e00ff */
[----:B------:R-:W-:Y:S04]  /*4490*/  @!P1 ISETP.NE.AND P0, PT, R10, 0x1, PT ;  /* 0x000000010a00980c */ /* 0x000fe80003f05270 */
[----:B--2---:R-:W-:Y:S02]  /*44a0*/  @!P1 SHF.R.U32.HI R9, RZ, R0, R11 ;  /* 0x00000000ff099219 */ /* 0x004fe4000001160b */
[----:B------:R-:W-:Y:S02]  /*44b0*/  @!P1 ISETP.NE.AND P2, PT, R3, 0x1, PT ;  /* 0x000000010300980c */ /* 0x000fe40003f45270 */
[----:B------:R-:W-:Y:S02]  /*44c0*/  @!P1 SEL R9, R8, R9, !P0 ;  /* 0x0000000908099207 */ /* 0x000fe40004000000 */
[----:B------:R-:W-:Y:S02]  /*44d0*/  ELECT P0, URZ, PT ;  /* 0x0000000000ff782f */ /* 0x000fe40003800000 */
[----:B------:R-:W-:Y:S05]  /*44e0*/  @!P1 SEL R14, R13, R14, !P2 ;  /* 0x0000000e0d0e9207 */ /* 0x000fea0005000000 */
[----:B------:R-:W-:Y:S02]  /*44f0*/  @!P1 IMAD.IADD R0, R9, 0x1, -R14 ;  /* 0x0000000109009824 */ /* 0x000fe400078e0a0e */
[----:B------:R-:W-:Y:S02]  /*4500*/  @!P1 IMAD.IADD R9, R14, 0x1, -R9 ;  /* 0x000000010e099824 */ /* 0x000fe400078e0a09 */
[----:B------:R-:W-:Y:S02]  /*4510*/  @!P1 IMAD R13, R0, R3, R13 ;  /* 0x00000003000d9224 */ /* 0x000fe400078e020d */
[----:B------:R-:W-:Y:S01]  /*4520*/  @!P1 IMAD R8, R9, R10, R8 ;  /* 0x0000000a09089224 */ /* 0x000fe200078e0208 */
[----:B---3--:R-:W-:Y:S06]  /*4530*/  @!P4 BRA `(.L_x_80) ;  /* 0x0000002c0064c947 */ /* 0x008fec0003800000 */
.L_x_138:
[----:B------:R-:W-:Y:S01]  /*4540*/  PLOP3.LUT P5, PT, P5, P0, PT, 0xf2, 0x2f ;  /* 0x00000000002f781c */ /* 0x000fe20002fa1e72 */
[----:B------:R-:W-:Y:S01]  /*4550*/  UMOV UR14, 0x0 ;  /* 0x00000000000e7882 */ /* 0x000fe20000000000 */
[----:B------:R-:W-:Y:S01]  /*4560*/  UMOV UR15, 0x10000000 ;  /* 0x10000000000f7882 */ /* 0x000fe20000000000 */
[----:B------:R-:W-:Y:S01]  /*4570*/  LOP3.LUT R30, R30, 0x1, RZ, 0x3c, !PT ;  /* 0x000000011e1e7812 */ /* 0x000fe200078e3cff */
[----:B------:R-:W-:Y:S01]  /*4580*/  UMOV UR28, UR36 ;  /* 0x00000024001c7c82 */ /* 0x000fe20008000000 */
[----:B------:R-:W-:Y:S01]  /*4590*/  UMOV UR20, UR36 ;  /* 0x0000002400147c82 */ /* 0x000fe20008000000 */
[----:B------:R-:W-:Y:S01]  /*45a0*/  UMOV UR12, UR36 ;  /* 0x00000024000c7c82 */ /* 0x000fe20008000000 */
[----:B------:R-:W-:Y:S06]  /*45b0*/  @P3 R2UR UR36, R27 ;  /* 0x000000001b2432ca */ /* 0x000fec00000e0000 */
[----:B-1----:R-:W-:Y:S01]  /*45c0*/  @!P5 IADD3 R3, P0, PT, R32, 0x580, RZ ;  /* 0x000005802003d810 */ /* 0x002fe20007f1e0ff */
[----:B------:R-:W-:Y:S01]  /*45d0*/  @!P5 IMAD R123, R123, 0x30, RZ ;  /* 0x000000307b7bd824 */ /* 0x000fe200078e02ff */
[----:B------:R-:W-:Y:S01]  /*45e0*/  VOTEU.ALL UP1, P5 ;  /* 0x0000000000ff7886 */ /* 0x000fe20002820000 */
[----:B------:R-:W-:Y:S01]  /*45f0*/  @!P5 IMAD.SHL.U32 R129, R129, 0x80, RZ ;  /* 0x000000808181d824 */ /* 0x000fe200078e00ff */
[----:B------:R-:W-:Y:S01]  /*4600*/  @!P5 R2UR UR9, R3 ;  /* 0x000000000309d2ca */ /* 0x000fe200000e0000 */
[----:B------:R-:W-:Y:S01]  /*4610*/  @!P5 IMAD.X R0, RZ, RZ, R33, P0 ;  /* 0x000000ffff00d224 */ /* 0x000fe200000e0621 */
[----:B------:R-:W-:Y:S01]  /*4620*/  @!P5 R2UR UR26, R123 ;  /* 0x000000007b1ad2ca */ /* 0x000fe200000e0000 */
[----:B------:R-:W-:Y:S01]  /*4630*/  @!UP1 UIADD3 UR25, UPT, UPT, UR7, 0x90, URZ ;  /* 0x0000009007199890 */ /* 0x000fe2000fffe0ff */
[----:B------:R-:W-:Y:S01]  /*4640*/  @!P5 R2UR UR27, R129 ;  /* 0x00000000811bd2ca */ /* 0x000fe200000e0000 */
[----:B------:R-:W-:Y:S01]  /*4650*/  @!UP1 UIADD3 UR24, UPT, UPT, UR7, 0x180, URZ ;  /* 0x0000018007189890 */ /* 0x000fe2000fffe0ff */
[----:B------:R-:W-:Y:S01]  /*4660*/  @!P5 R2UR UR8, R0 ;  /* 0x000000000008d2ca */ /* 0x000fe200000e0000 */
[----:B------:R-:W-:Y:S01]  /*4670*/  VOTEU.ALL UP3, P5 ;  /* 0x0000000000ff7886 */ /* 0x000fe20002860000 */
[----:B------:R-:W-:Y:S01]  /*4680*/  @!UP1 UIADD3 UR16, UPT, UPT, UR7, 0x980, URZ ;  /* 0x0000098007109890 */ /* 0x000fe2000fffe0ff */
[C---:B------:R-:W-:Y:S01]  /*4690*/  ISETP.NE.AND P0, PT, R29.reuse, 0x2, PT ;  /* 0x000000021d00780c */ /* 0x040fe20003f05270 */
[----:B------:R-:W-:Y:S01]  /*46a0*/  VOTEU.ALL UP2, P5 ;  /* 0x0000000000ff7886 */ /* 0x000fe20002840000 */
[----:B------:R-:W-:Y:S01]  /*46b0*/  UMOV UR17, UR25 ;  /* 0x0000001900117c82 */ /* 0x000fe20008000000 */
[----:B------:R-:W-:Y:S01]  /*46c0*/  IMAD.IADD R123, R8, 0x1, R115 ;  /* 0x00000001087b7824 */ /* 0x000fe200078e0273 */
[----:B------:R-:W-:Y:S01]  /*46d0*/  SEL R3, RZ, 0x1, P0 ;  /* 0x00000001ff037807 */ /* 0x000fe20000000000 */
[----:B------:R-:W-:Y:S01]  /*46e0*/  IMAD.U32 R10, RZ, RZ, UR9 ;  /* 0x00000009ff0a7e24 */ /* 0x000fe2000f8e00ff */
[----:B------:R-:W-:Y:S01]  /*46f0*/  @!UP1 UIADD3 UR18, UPT, UPT, UR26, 0x10, URZ ;  /* 0x000000101a129890 */ /* 0x000fe2000fffe0ff */
[----:B------:R-:W-:Y:S01]  /*4700*/  SEL R29, R29, RZ, P0 ;  /* 0x000000ff1d1d7207 */ /* 0x000fe20000000000 */
[----:B------:R-:W-:Y:S01]  /*4710*/  UMOV UR19, UR27 ;  /* 0x0000001b00137c82 */ /* 0x000fe20008000000 */
[----:B------:R-:W-:Y:S01]  /*4720*/  @!UP1 UIADD3 UR10, UPT, UPT, UR26, 0x20, URZ ;  /* 0x000000201a0a9890 */ /* 0x000fe2000fffe0ff */
[----:B------:R-:W-:Y:S01]  /*4730*/  IMAD.U32 R11, RZ, RZ, UR8 ;  /* 0x00000008ff0b7e24 */ /* 0x000fe2000f8e00ff */
[----:B------:R-:W-:Y:S01]  /*4740*/  @!P5 R2UR UR22, R10 ;  /* 0x000000000a16d2ca */ /* 0x000fe200000e0000 */
[----:B------:R-:W-:Y:S01]  /*4750*/  @!UP1 UIADD3 UR8, UPT, UPT, UR7, 0x1180, URZ ;  /* 0x0000118007089890 */ /* 0x000fe2000fffe0ff */
[----:B------:R-:W-:Y:S01]  /*4760*/  LOP3.LUT R28, R28, R3, RZ, 0x3c, !PT ;  /* 0x000000031c1c7212 */ /* 0x000fe200078e3cff */
[----:B------:R-:W-:Y:S01]  /*4770*/  VOTEU.ALL UP1, P5 ;  /* 0x0000000000ff7886 */ /* 0x000fe20002820000 */
[----:B------:R-:W-:Y:S01]  /*4780*/  @!P5 R2UR UR23, R11 ;  /* 0x000000000b17d2ca */ /* 0x000fe200000e0000 */
[----:B------:R-:W-:Y:S01]  /*4790*/  UMOV UR9, UR25 ;  /* 0x0000001900097c82 */ /* 0x000fe20008000000 */
[----:B------:R-:W-:Y:S01]  /*47a0*/  UMOV UR11, UR27 ;  /* 0x0000001b000b7c82 */ /* 0x000fe20008000000 */
[----:B------:R-:W-:Y:S10]  /*47b0*/  IMAD.IADD R129, R13, 0x1, R122 ;  /* 0x000000010d817824 */ /* 0x000ff400078e027a */
[----:B------:R2:W-:Y:S01]  /*47c0*/  @!UP3 UTMALDG.3D [UR24], [UR22], desc[UR14] ;  /* 0x00000e181600b5b4 */ /* 0x0005e20008011000 */
[----:B------:R2:W-:Y:S01]  /*47d0*/  @!UP2 UTMALDG.3D [UR16], [UR22], desc[UR14] ;  /* 0x00000e101600a5b4 */ /* 0x0005e20008011000 */
[----:B------:R2:W-:Y:S01]  /*47e0*/  @!UP1 UTMALDG.3D [UR8], [UR22], desc[UR14] ;  /* 0x00000e08160095b4 */ /* 0x0005e20008011000 */
[----:B------:R2:W-:Y:S01]  /*47f0*/  @!P5 SYNCS.ARRIVE.TRANS64.RED.A0TR RZ, [UR7+0x90], R25 ;  /* 0x00009019ffffd9a7 */ /* 0x0005e20008300407 */
[----:B------:R-:W-:Y:S01]  /*4800*/  UPLOP3.LUT UP1, UPT, UPT, UPT, UPT, 0x80, 0x8 ;  /* 0x000000000008789c */ /* 0x000fe20003f2f070 */
[----:B------:R-:W-:Y:S01]  /*4810*/  SYNCS.ARRIVE.TRANS64.RED.A1T0 RZ, [UR37], RZ ;  /* 0x000000ffffff79a7 */ /* 0x000fe20008100425 */
[----:B------:R-:W-:Y:S09]  /*4820*/  @P3 BRA `(.L_x_81) ;  /* 0xfffffff400803947 */ /* 0x000ff2000383ffff */
[----:B------:R-:W-:Y:S07]  /*4830*/  MOV R0, UR7 ;  /* 0x0000000700007c02 */ /* 0x000fee0008000f00 */
.L_x_82:
[----:B-1----:R-:W-:-:S04]  /*4840*/  SHF.L.U32 R3, R30, 0x1f, RZ ;  /* 0x0000001f1e037819 */ /* 0x002fc800000006ff */
[----:B------:R1:W3:Y:S03]  /*4850*/  SYNCS.PHASECHK.TRANS64.TRYWAIT P0, [R0+URZ+0x98], R3 ;  /* 0x00009803000075a7 */ /* 0x0002e600080011ff */
[----:B---3--:R-:W-:Y:S05]  /*4860*/  @!P0 NANOSLEEP.SYNCS 0x989680 ;  /* 0x009896800000895d */ /* 0x008fea0003900000 */
[----:B------:R-:W3:Y:S02]  /*4870*/  @!P0 SYNCS.PHASECHK.TRANS64 P0, [R0+URZ+0x98], R3 ;  /* 0x00009803000085a7 */ /* 0x000ee400080010ff */
[----:B--23--:R-:W-:Y:S05]  /*4880*/  @P0 EXIT ;  /* 0x000000000000094d */ /* 0x00cfea0003800000 */
[----:B------:R-:W-:Y:S05]  /*4890*/  BRA `(.L_x_82) ;  /* 0xfffffffc00e87947 */ /* 0x000fea000383ffff */
.L_x_73:
[----:B------:R-:W-:-:S06]  /*48a0*/  UISETP.GE.AND UP1, UPT, UR8, 0x4, UPT ;  /* 0x000000040800788c */ /* 0x000fcc000bf26270 */
[----:B------:R-:W-:-:S13]  /*48b0*/  PLOP3.LUT P0, PT, PT, PT, UP1, 0x80, 0x8 ;  /* 0x000000000008781c */ /* 0x000fda0003f0f018 */
[----:B------:R-:W-:Y:S05]  /*48c0*/  @!P0 EXIT ;  /* 0x000000000000894d */ /* 0x000fea0003800000 */
[----:B------:R-:W-:Y:S01]  /*48d0*/  BAR.SYNC.DEFER_BLOCKING 0x6, 0xa0 ;  /* 0x0182800000007b1d */ /* 0x000fe20000010000 */
[C---:B------:R-:W-:Y:S01]  /*48e0*/  IMAD.U32 R2, R143.reuse, 0x10000, RZ ;  /* 0x000100008f027824 */ /* 0x040fe200078e00ff */
[----:B------:R-:W-:Y:S02]  /*48f0*/  LOP3.LUT R142, R0, 0x60, R143, 0xf8, !PT ;  /* 0x00000060008e7812 */ /* 0x000fe400078ef88f */
[----:B------:R-:W-:Y:S02]  /*4900*/  CS2R R140, SRZ ;  /* 0x00000000008c7805 */ /* 0x000fe4000001ff00 */
[----:B------:R-:W-:Y:S01]  /*4910*/  LOP3.LUT R143, R143, 0x60, RZ, 0xc0, !PT ;  /* 0x000000608f8f7812 */ /* 0x000fe200078ec0ff */
[----:B------:R-:W-:Y:S01]  /*4920*/  IMAD.MOV.U32 R145, RZ, RZ, RZ ;  /* 0x000000ffff917224 */ /* 0x000fe200078e00ff */
[----:B------:R-:W-:Y:S01]  /*4930*/  UMOV UR46, 0x400 ;  /* 0x00000400002e7882 */ /* 0x000fe20000000000 */
[----:B------:R-:W1:Y:S01]  /*4940*/  LDC R131, c[0x0][0x370] ;  /* 0x0000dc00ff837b82 */ /* 0x000e620000000800 */
[----:B------:R-:W-:Y:S01]  /*4950*/  ULEA UR46, UR37, UR46, 0x18 ;  /* 0x0000002e252e7291 */ /* 0x000fe2000f8ec0ff */
[----:B------:R-:W-:Y:S01]  /*4960*/  LOP3.LUT R2, R2, 0x600000, RZ, 0xc0, !PT ;  /* 0x0060000002027812 */ /* 0x000fe200078ec0ff */
[----:B------:R-:W-:Y:S01]  /*4970*/  IMAD.MOV.U32 R135, RZ, RZ, RZ ;  /* 0x000000ffff877224 */ /* 0x000fe200078e00ff */
[----:B------:R-:W2:Y:S03]  /*4980*/  LDCU.64 UR48, c[0x0][0x348] ;  /* 0x00006900ff3077ac */ /* 0x000ea60008000a00 */
[----:B------:R-:W-:Y:S01]  /*4990*/  LEA R142, R142, UR46, 0x4 ;  /* 0x0000002e8e8e7c11 */ /* 0x000fe2000f8e20ff */
[----:B------:R-:W4:Y:S01]  /*49a0*/  LDC R62, c[0x0][0xb0c] ;  /* 0x0002c300ff3e7b82 */ /* 0x000f220000000800 */
[----:B------:R-:W1:Y:S01]  /*49b0*/  LDCU.64 UR40, c[0x0][0x888] ;  /* 0x00011100ff2877ac */ /* 0x000e620008000a00 */
[----:B------:R-:W1:Y:S06]  /*49c0*/  LDCU.64 UR42, c[0x0][0x890] ;  /* 0x00011200ff2a77ac */ /* 0x000e6c0008000a00 */
[----:B------:R-:W1:Y:S01]  /*49d0*/  LDC R130, c[0x0][0xb20] ;  /* 0x0002c800ff827b82 */ /* 0x000e620000000800 */
[----:B------:R-:W3:Y:S01]  /*49e0*/  LDS R3, [UR46+0x160] ;  /* 0x0001602eff037984 */ /* 0x000ee20008000800 */
[----:B------:R-:W-:-:S06]  /*49f0*/  UMOV UR39, URZ ;  /* 0x000000ff00277c82 */ /* 0x000fcc0008000000 */
[----:B------:R-:W1:Y:S08]  /*4a00*/  LDC R61, c[0x0][0xb30] ;  /* 0x0002cc00ff3d7b82 */ /* 0x000e700000000800 */
[----:B------:R-:W1:Y:S08]  /*4a10*/  LDC.64 R120, c[0x0][0xb10] ;  /* 0x0002c400ff787b82 */ /* 0x000e700000000a00 */
[----:B------:R-:W1:Y:S08]  /*4a20*/  LDC.64 R58, c[0x0][0xb18] ;  /* 0x0002c600ff3a7b82 */ /* 0x000e700000000a00 */
[----:B------:R-:W1:Y:S08]  /*4a30*/  LDC.64 R56, c[0x0][0xb28] ;  /* 0x0002ca00ff387b82 */ /* 0x000e700000000a00 */
[----:B------:R-:W1:Y:S01]  /*4a40*/  LDC.64 R118, c[0x0][0x8b0] ;  /* 0x00022c00ff767b82 */ /* 0x000e620000000a00 */
[----:B---3--:R-:W-:-:S07]  /*4a50*/  IMAD.IADD R2, R3, 0x1, R2 ;  /* 0x0000000103027824 */ /* 0x008fce00078e0202 */
[----:B------:R-:W3:Y:S08]  /*4a60*/  LDC.64 R116, c[0x0][0x8a8] ;  /* 0x00022a00ff747b82 */ /* 0x000ef00000000a00 */
[----:B--2-4-:R-:W1:Y:S02]  /*4a70*/  LDC R132, c[0x0][0x374] ;  /* 0x0000dd00ff847b82 */ /* 0x014e640000000800 */
.L_x_97:
[C---:B------:R-:W-:Y:S02]  /*4a80*/  LEA R0, R145.reuse, UR46, 0x3 ;  /* 0x0000002e91007c11 */ /* 0x040fe4000f8e18ff */
[----:B------:R-:W-:Y:S02]  /*4a90*/  SHF.L.U32 R3, R140, 0x1f, RZ ;  /* 0x0000001f8c037819 */ /* 0x000fe400000006ff */
[----:B------:R-:W-:Y:S02]  /*4aa0*/  LEA R12, R145, UR46, 0x4 ;  /* 0x0000002e910c7c11 */ /* 0x000fe4000f8e20ff */
[----:B--2---:R-:W2:Y:S02]  /*4ab0*/  SYNCS.PHASECHK.TRANS64.TRYWAIT P0, [R0+URZ+0xb0], R3 ;  /* 0x0000b003000075a7 */ /* 0x004ea400080011ff */
[----:B-12---:R-:W-:Y:S05]  /*4ac0*/  @!P0 BRA `(.L_x_83) ;  /* 0x0000002800188947 */ /* 0x006fea0003800000 */
.L_x_139:
[----:B------:R-:W-:Y:S01]  /*4ad0*/  ISETP.GE.AND P0, PT, R60, 0x1, PT ;  /* 0x000000013c00780c */ /* 0x000fe20003f06270 */
[----:B------:R-:W4:Y:S01]  /*4ae0*/  LDS.128 R12, [R12+0x140] ;  /* 0x000140000c0c7984 */ /* 0x000f220000000c00 */
[----:B-1----:R-:W-:Y:S01]  /*4af0*/  ISETP.NE.U32.AND P3, PT, R118, RZ, PT ;  /* 0x000000ff7600720c */ /* 0x002fe20003f65070 */
[----:B--2---:R-:W-:Y:S01]  /*4b00*/  VIADD R0, R0, 0xc0 ;  /* 0x000000c000007836 */ /* 0x004fe20000000000 */
[----:B------:R-:W-:Y:S04]  /*4b10*/  UISETP.NE.AND UP0, UPT, UR47, URZ, UPT ;  /* 0x000000ff2f00728c */ /* 0x000fe8000bf05270 */
[----:B------:R-:W-:Y:S01]  /*4b20*/  PRMT R0, RZ, 0x654, R0 ;  /* 0x00000654ff007816 */ /* 0x000fe20000000000 */
[----:B------:R-:W-:Y:S01]  /*4b30*/  @!PT LDS RZ, [RZ] ;  /* 0x00000000fffff984 */ /* 0x000fe20000000800 */
[----:B------:R-:W-:Y:S01]  /*4b40*/  @!PT LDS RZ, [RZ] ;  /* 0x00000000fffff984 */ /* 0x000fe20000000800 */
[----:B------:R-:W-:Y:S01]  /*4b50*/  @!PT LDS RZ, [RZ] ;  /* 0x00000000fffff984 */ /* 0x000fe20000000800 */
[----:B------:R-:W-:Y:S01]  /*4b60*/  @!PT LDS RZ, [RZ] ;  /* 0x00000000fffff984 */ /* 0x000fe20000000800 */
[----:B------:R1:W-:Y:S06]  /*4b70*/  MEMBAR.ALL.CTA ;  /* 0x0000000000007992 */ /* 0x0003ec0000008000 */
[----:B-1----:R-:W1:Y:S01]  /*4b80*/  FENCE.VIEW.ASYNC.S ;  /* 0x00000000000073c6 */ /* 0x002e620000000000 */
[----:B------:R-:W-:Y:S01]  /*4b90*/  PLOP3.LUT P2, PT, PT, PT, UP0, 0x80, 0x8 ;  /* 0x000000000008781c */ /* 0x000fe20003f4f008 */
[----:B-1----:R1:W-:Y:S01]  /*4ba0*/  SYNCS.ARRIVE.TRANS64.RED.A1T0 RZ, [R0+URZ], RZ ;  /* 0x000000ff00ff79a7 */ /* 0x0023e200081004ff */
[----:B----4-:R-:W-:Y:S04]  /*4bb0*/  LOP3.LUT P6, RZ, R14, 0x1, RZ, 0xc0, !PT ;  /* 0x000000010eff7812 */ /* 0x010fe800078cc0ff */
[----:B------:R-:W-:Y:S09]  /*4bc0*/  P2R R144, PR, RZ, 0x40 ;  /* 0x00000040ff907803 */ /* 0x000ff20000000000 */
[----:B------:R-:W-:Y:S02]  /*4bd0*/  @P6 MOV R65, R12 ;  /* 0x0000000c00416202 */ /* 0x000fe40000000f00 */
[----:B------:R-:W-:Y:S01]  /*4be0*/  @P6 LOP3.LUT R63, R13, 0xffff, RZ, 0xc0, !PT ;  /* 0x0000ffff0d3f6812 */ /* 0x000fe200078ec0ff */
[----:B-1----:R-:W-:Y:S06]  /*4bf0*/  @!P0 BRA `(.L_x_84) ;  /* 0x0000000000a48947 */ /* 0x002fec0003800000 */
[----:B------:R-:W-:Y:S01]  /*4c00*/  IMAD.HI.U32 R11, R132, R59, RZ ;  /* 0x0000003b840b7227 */ /* 0x000fe200078e00ff */
[----:B------:R-:W-:Y:S02]  /*4c10*/  ISETP.NE.AND P0, PT, R58, 0x1, PT ;  /* 0x000000013a00780c */ /* 0x000fe40003f05270 */
[----:B------:R-:W-:Y:S01]  /*4c20*/  ISETP.NE.AND P1, PT, R60, 0x1, PT ;  /* 0x000000013c00780c */ /* 0x000fe20003f25270 */
[----:B------:R-:W-:Y:S01]  /*4c30*/  IMAD.HI.U32 R10, R131, R120, RZ ;  /* 0x00000078830a7227 */ /* 0x000fe200078e00ff */
[----:B------:R-:W-:Y:S02]  /*4c40*/  SHF.R.U32.HI R11, RZ, R130, R11 ;  /* 0x00000082ff0b7219 */ /* 0x000fe4000001160b */
[----:B------:R-:W-:Y:S01]  /*4c50*/  ISETP.NE.AND P4, PT, R62, 0x1, PT ;  /* 0x000000013e00780c */ /* 0x000fe20003f85270 */
[----:B------:R-:W-:Y:S01]  /*4c60*/  IMAD.HI.U32 R18, R65, R120, RZ ;  /* 0x0000007841127227 */ /* 0x000fe200078e00ff */
[----:B------:R-:W-:Y:S02]  /*4c70*/  SHF.R.U32.HI R10, RZ, R121, R10 ;  /* 0x00000079ff0a7219 */ /* 0x000fe4000001160a */
[----:B------:R-:W-:Y:S01]  /*4c80*/  SEL R3, R132, R11, !P0 ;  /* 0x0000000b84037207 */ /* 0x000fe20004000000 */
[----:B------:R-:W-:Y:S01]  /*4c90*/  IMAD.HI.U32 R11, R63, R59, RZ ;  /* 0x0000003b3f0b7227 */ /* 0x000fe200078e00ff */
[----:B------:R-:W-:Y:S02]  /*4ca0*/  SEL R7, R131, R10, !P4 ;  /* 0x0000000a83077207 */ /* 0x000fe40006000000 */
[----:B------:R-:W-:Y:S01]  /*4cb0*/  SHF.R.U32.HI R18, RZ, R121, R18 ;  /* 0x00000079ff127219 */ /* 0x000fe20000011612 */
[-C--:B------:R-:W-:Y:S04]  /*4cc0*/  IMAD.HI.U32 R10, R3, R56.reuse, RZ ;  /* 0x00000038030a7227 */ /* 0x080fe800078e00ff */
[----:B------:R-:W-:Y:S01]  /*4cd0*/  IMAD.HI.U32 R16, R7, R56, RZ ;  /* 0x0000003807107227 */ /* 0x000fe200078e00ff */
[-C--:B------:R-:W-:Y:S02]  /*4ce0*/  @P1 SHF.R.U32.HI R3, RZ, R57.reuse, R10 ;  /* 0x00000039ff031219 */ /* 0x080fe4000001160a */
[----:B------:R-:W-:Y:S02]  /*4cf0*/  SHF.R.U32.HI R10, RZ, R130, R11 ;  /* 0x00000082ff0a7219 */ /* 0x000fe4000001160b */
[----:B------:R-:W-:Y:S01]  /*4d00*/  @P1 SHF.R.U32.HI R7, RZ, R57, R16 ;  /* 0x00000039ff071219 */ /* 0x000fe20000011610 */
[C---:B------:R-:W-:Y:S01]  /*4d10*/  IMAD R4, R60.reuse, R3, RZ ;  /* 0x000000033c047224 */ /* 0x040fe200078e02ff */
[----:B------:R-:W-:Y:S02]  /*4d20*/  SEL R5, R63, R10, !P0 ;  /* 0x0000000a3f057207 */ /* 0x000fe40004000000 */
[----:B------:R-:W-:Y:S01]  /*4d30*/  SEL R3, R65, R18, !P4 ;  /* 0x0000001241037207 */ /* 0x000fe20006000000 */
[----:B------:R-:W-:Y:S01]  /*4d40*/  IMAD R6, R60, R7, RZ ;  /* 0x000000073c067224 */ /* 0x000fe200078e02ff */
[C---:B------:R-:W-:Y:S01]  /*4d50*/  ISETP.GE.AND P0, PT, R5.reuse, R4, PT ;  /* 0x000000040500720c */ /* 0x040fe20003f06270 */
[----:B------:R-:W-:Y:S03]  /*4d60*/  IMAD.HI.U32 R8, R5, R56, RZ ;  /* 0x0000003805087227 */ /* 0x000fe600078e00ff */
[----:B------:R-:W-:Y:S01]  /*4d70*/  ISETP.GE.OR P0, PT, R3, R6, P0 ;  /* 0x000000060300720c */ /* 0x000fe20000706670 */
[----:B------:R-:W-:Y:S01]  /*4d80*/  IMAD.MOV R6, RZ, RZ, -R3 ;  /* 0x000000ffff067224 */ /* 0x000fe200078e0a03 */
[-C--:B------:R-:W-:Y:S03]  /*4d90*/  SHF.R.U32.HI R8, RZ, R57.reuse, R8 ;  /* 0x00000039ff087219 */ /* 0x080fe60000011608 */
[----:B------:R-:W-:Y:S01]  /*4da0*/  IMAD R65, R62, R6, R65 ;  /* 0x000000063e417224 */ /* 0x000fe200078e0241 */
[----:B------:R-:W-:Y:S05]  /*4db0*/  SEL R9, R5, R8, !P1 ;  /* 0x0000000805097207 */ /* 0x000fea0004800000 */
[----:B------:R-:W-:Y:S02]  /*4dc0*/  IMAD.MOV R8, RZ, RZ, -R9 ;  /* 0x000000ffff087224 */ /* 0x000fe400078e0a09 */
[C---:B------:R-:W-:Y:S04]  /*4dd0*/  @!P0 IMAD.HI.U32 R4, R3.reuse, R56, RZ ;  /* 0x0000003803048227 */ /* 0x040fe800078e00ff */
[----:B------:R-:W-:Y:S01]  /*4de0*/  IMAD R8, R60, R8, R5 ;  /* 0x000000083c087224 */ /* 0x000fe200078e0205 */
[----:B------:R-:W-:Y:S04]  /*4df0*/  @!P0 SHF.R.U32.HI R4, RZ, R57, R4 ;  /* 0x00000039ff048219 */ /* 0x000fe80000011604 */
[----:B------:R-:W-:Y:S02]  /*4e00*/  @!P0 SEL R0, R3, R4, !P1 ;  /* 0x0000000403008207 */ /* 0x000fe40004800000 */
[----:B------:R-:W-:Y:S02]  /*4e10*/  IADD3 R4, PT, PT, -R5, RZ, RZ ;  /* 0x000000ff05047210 */ /* 0x000fe40007ffe1ff */
[----:B------:R-:W-:Y:S01]  /*4e20*/  @!P0 IADD3 R9, PT, PT, R9, -R0, RZ ;  /* 0x8000000009098210 */ /* 0x000fe20007ffe0ff */
[----:B------:R-:W-:Y:S02]  /*4e30*/  @!P0 IMAD R0, R7, R8, R0 ;  /* 0x0000000807008224 */ /* 0x000fe400078e0200 */
[----:B------:R-:W-:Y:S02]  /*4e40*/  IMAD R63, R58, R4, R63 ;  /* 0x000000043a3f7224 */ /* 0x000fe400078e023f */
[----:B------:R-:W-:Y:S02]  /*4e50*/  @!P0 IMAD R5, R9, R60, R3 ;  /* 0x0000003c09058224 */ /* 0x000fe400078e0203 */
[----:B------:R-:W-:Y:S04]  /*4e60*/  @!P0 IMAD.MOV.U32 R3, RZ, RZ, R0 ;  /* 0x000000ffff038224 */ /* 0x000fe800078e0000 */
[----:B------:R-:W-:Y:S02]  /*4e70*/  IMAD R65, R3, R62, R65 ;  /* 0x0000003e03417224 */ /* 0x000fe400078e0241 */
[----:B------:R-:W-:Y:S02]  /*4e80*/  IMAD R63, R5, R58, R63 ;  /* 0x0000003a053f7224 */ /* 0x000fe400078e023f */
.L_x_84:
[----:B------:R-:W-:Y:S01]  /*4e90*/  UISETP.NE.U32.AND UP3, UPT, UR42, URZ, UPT ;  /* 0x000000ff2a00728c */ /* 0x000fe2000bf65070 */
[----:B------:R-:W-:Y:S03]  /*4ea0*/  ISETP.NE.AND.EX P3, PT, R119, RZ, PT, P3 ;  /* 0x000000ff7700720c */ /* 0x000fe60003f65330 */
[----:B------:R-:W-:Y:S09]  /*4eb0*/  UISETP.NE.AND.EX UP3, UPT, UR43, URZ, UPT, UP3 ;  /* 0x000000ff2b00728c */ /* 0x000ff2000bf65330 */
[----:B------:R-:W-:Y:S05]  /*4ec0*/  BRA.U !UP3, `(.L_x_85) ;  /* 0x000000010b387547 */ /* 0x000fea000b800000 */
[----:B------:R-:W-:Y:S01]  /*4ed0*/  UISETP.NE.U32.AND UP0, UPT, UR40, URZ, UPT ;  /* 0x000000ff2800728c */ /* 0x000fe2000bf05070 */
[----:B------:R-:W-:Y:S03]  /*4ee0*/  HFMA2 R128, -RZ, RZ, 0, 5.9604644775390625e-08 ;  /* 0x00000001ff807431 */ /* 0x000fe600000001ff */
[----:B------:R-:W-:Y:S06]  /*4ef0*/  UISETP.NE.AND.EX UP0, UPT, UR41, URZ, UPT, UP0 ;  /* 0x000000ff2900728c */ /* 0x000fec000bf05300 */
[----:B------:R-:W-:Y:S05]  /*4f00*/  PLOP3.LUT P0, PT, PT, PT, UP0, 0x80, 0x8 ;  /* 0x000000000008781c */ /* 0x000fea0003f0f008 */
[----:B------:R-:W1:Y:S01]  /*4f10*/  @UP0 LDCU.64 UR6, c[0x0][0x888] ;  /* 0x00011100ff0607ac */ /* 0x000e620008000a00 */
[----:B------:R-:W-:Y:S04]  /*4f20*/  @UP0 UIMAD UR4, UR36, UR42, URZ ;  /* 0x0000002a240402a4 */ /* 0x000fe8000f8e02ff */
[----:B-1----:R-:W-:Y:S06]  /*4f30*/  @UP0 UIMAD.WIDE UR6, UR4, 0x4, UR6 ;  /* 0x00000004040608a5 */ /* 0x002fec000f8e0206 */
[----:B------:R-:W-:Y:S02]  /*4f40*/  IMAD.U32 R4, RZ, RZ, UR6 ;  /* 0x00000006ff047e24 */ /* 0x000fe4000f8e00ff */
[----:B------:R-:W-:Y:S05]  /*4f50*/  IMAD.U32 R5, RZ, RZ, UR7 ;  /* 0x00000007ff057e24 */ /* 0x000fea000f8e00ff */
[----:B------:R-:W2:Y:S02]  /*4f60*/  @P0 LDG.E R0, desc[UR44][R4.64] ;  /* 0x0000002c04000981 */ /* 0x000ea4000c1e1900 */
[----:B--2---:R-:W-:Y:S01]  /*4f70*/  @P0 R2UR UR38, R0 ;  /* 0x00000000002602ca */ /* 0x004fe200000e0000 */
[----:B------:R-:W-:Y:S05]  /*4f80*/  IMAD.MOV.U32 R0, RZ, RZ, 0x1 ;  /* 0x00000001ff007424 */ /* 0x000fea00078e00ff */
[----:B------:R-:W-:Y:S08]  /*4f90*/  @!P0 PRMT R128, R0, 0x7610, R128 ;  /* 0x0000761000808816 */ /* 0x000ff00000000080 */
[----:B------:R-:W1:Y:S02]  /*4fa0*/  @!UP0 LDCU UR38, c[0x0][0x880] ;  /* 0x00011000ff2687ac */ /* 0x000e640008000800 */
.L_x_85:
[----:B------:R-:W-:Y:S05]  /*4fb0*/  @!P3 BRA `(.L_x_86) ;  /* 0x000000000020b947 */ /* 0x000fea0003800000 */
[----:B---3--:R-:W-:Y:S04]  /*4fc0*/  ISETP.NE.U32.AND P0, PT, R116, RZ, PT ;  /* 0x000000ff7400720c */ /* 0x008fe80003f05070 */
[----:B------:R-:W-:Y:S11]  /*4fd0*/  ISETP.NE.AND.EX P0, PT, R117, RZ, PT, P0 ;  /* 0x000000ff7500720c */ /* 0x000ff60003f05300 */
[----:B------:R-:W-:Y:S02]  /*4fe0*/  @!UPT UIADD3 URZ, UPT, UPT, URZ, URZ, URZ ;  /* 0x000000fffffff290 */ /* 0x000fe4000fffe0ff */
[----:B------:R-:W2:Y:S01]  /*4ff0*/  @P0 LDC.64 R4, c[0x0][0x8a8] ;  /* 0x00022a00ff040b82 */ /* 0x000ea20000000a00 */
[----:B------:R-:W-:Y:S04]  /*5000*/  @P0 IMAD R0, R118, UR36, RZ ;  /* 0x0000002476000c24 */ /* 0x000fe8000f8e02ff */
[----:B--2---:R-:W-:Y:S05]  /*5010*/  @P0 IMAD.WIDE R4, R0, 0x4, R4 ;  /* 0x0000000400040825 */ /* 0x004fea00078e0204 */
[----:B-----5:R2:W5:Y:S02]  /*5020*/  @P0 LDG.E R64, desc[UR44][R4.64] ;  /* 0x0000002c04400981 */ /* 0x020564000c1e1900 */
[----:B--2---:R-:W4:Y:S02]  /*5030*/  @!P0 LDC R64, c[0x0][0x8a0] ;  /* 0x00022800ff408b82 */ /* 0x004f240000000800 */
.L_x_86:
[----:B------:R-:W2:Y:S01]  /*5040*/  LDC.64 R4, c[0x0][0xb10] ;  /* 0x0002c400ff047b82 */ /* 0x000ea20000000a00 */
[----:B------:R-:W-:Y:S01]  /*5050*/  UISETP.NE.AND UP4, UPT, UR47, URZ, UPT ;  /* 0x000000ff2f00728c */ /* 0x000fe2000bf85270 */
[----:B-1----:R-:W-:Y:S01]  /*5060*/  @P2 FSETP.NEU.AND P1, PT, RZ, UR38, PT ;  /* 0x00000026ff002c0b */ /* 0x002fe2000bf2d000 */
[----:B------:R-:W-:Y:S01]  /*5070*/  UPLOP3.LUT UP0, UPT, UPT, UPT, UPT, 0x40, 0x4 ;  /* 0x000000000004789c */ /* 0x000fe20003f0e870 */
[----:B------:R-:W-:Y:S01]  /*5080*/  @P2 LOP3.LUT P0, RZ, R128, 0xff, RZ, 0xc0, !PT ;  /* 0x000000ff80ff2812 */ /* 0x000fe2000780c0ff */
[----:B------:R-:W-:Y:S03]  /*5090*/  ULEA UR50, UR39, UR46, 0x3 ;  /* 0x0000002e27327291 */ /* 0x000fe6000f8e18ff */
[----:B------:R-:W1:Y:S01]  /*50a0*/  LDC.64 R6, c[0x0][0xb18] ;  /* 0x0002c600ff067b82 */ /* 0x000e620000000a00 */
[----:B------:R-:W-:Y:S01]  /*50b0*/  SHF.L.U32 R8, R141, 0x1f, RZ ;  /* 0x0000001f8d087819 */ /* 0x000fe200000006ff */
[----:B------:R-:W-:Y:S01]  /*50c0*/  VIADD R145, R145, 0x1 ;  /* 0x0000000191917836 */ /* 0x000fe20000000000 */
[----:B------:R-:W-:Y:S02]  /*50d0*/  @P6 SHF.R.U32.HI R134, RZ, 0x10, R13 ;  /* 0x00000010ff866819 */ /* 0x000fe4000001160d */
[----:B------:R-:W-:Y:S02]  /*50e0*/  CS2R R78, SRZ ;  /* 0x00000000004e7805 */ /* 0x000fe4000001ff00 */
[----:B------:R-:W-:Y:S01]  /*50f0*/  CS2R R76, SRZ ;  /* 0x00000000004c7805 */ /* 0x000fe2000001ff00 */
[----:B------:R-:W3:Y:S01]  /*5100*/  @UP4 LDCU.64 UR4, c[0x0][0x888] ;  /* 0x00011100ff0447ac */ /* 0x000ee20008000a00 */
[----:B------:R-:W-:Y:S02]  /*5110*/  CS2R R74, SRZ ;  /* 0x00000000004a7805 */ /* 0x000fe4000001ff00 */
[----:B------:R-:W-:Y:S02]  /*5120*/  CS2R R72, SRZ ;  /* 0x0000000000487805 */ /* 0x000fe4000001ff00 */
[----:B------:R-:W-:Y:S02]  /*5130*/  CS2R R70, SRZ ;  /* 0x0000000000467805 */ /* 0x000fe4000001ff00 */
[----:B------:R-:W-:Y:S01]  /*5140*/  CS2R R68, SRZ ;  /* 0x0000000000447805 */ /* 0x000fe2000001ff00 */
[----:B------:R-:W-:Y:S01]  /*5150*/  @UP4 UPLOP3.LUT UP0, UPT, UPT, UPT, UP3, 0x80, 0x8 ;  /* 0x000000000008489c */ /* 0x000fe20003f0f030 */
[----:B------:R-:W-:Y:S01]  /*5160*/  @P2 VOTEU.ANY UP1, P1 ;  /* 0x0000000000ff2886 */ /* 0x000fe20000820100 */
[----:B---3--:R-:W-:Y:S02]  /*5170*/  @UP4 UISETP.NE.U32.AND UP2, UPT, UR4, URZ, UPT ;  /* 0x000000ff0400428c */ /* 0x008fe4000bf45070 */
[----:B------:R-:W-:Y:S02]  /*5180*/  @UP4 USEL UR4, URZ, 0xffffffff, UP1 ;  /* 0xffffffffff044887 */ /* 0x000fe40008800000 */
[----:B------:R-:W-:Y:S01]  /*5190*/  @UP4 UISETP.NE.AND.EX UP2, UPT, UR5, URZ, UPT, UP2 ;  /* 0x000000ff0500428c */ /* 0x000fe2000bf45320 */
[----:B------:R-:W-:Y:S01]  /*51a0*/  @P2 VOTEU.ANY UP1, P0 ;  /* 0x0000000000ff2886 */ /* 0x000fe20000020100 */
[----:B------:R-:W-:Y:S02]  /*51b0*/  ISETP.NE.AND P0, PT, R61, 0x1, PT ;  /* 0x000000013d00780c */ /* 0x000fe40003f05270 */
[----:B------:R-:W-:Y:S04]  /*51c0*/  @UP4 USEL UR5, URZ, 0xffffffff, UP2 ;  /* 0xffffffffff054887 */ /* 0x000fe80009000000 */
[----:B------:R-:W-:Y:S04]  /*51d0*/  @UP0 USEL UR4, UR5, UR4, !UP1 ;  /* 0x0000000405040287 */ /* 0x000fe8000c800000 */
[----:B------:R-:W-:Y:S03]  /*51e0*/  @UP4 ULOP3.LUT UR4, UR4, 0x1, URZ, 0xc0, !UPT ;  /* 0x0000000104044892 */ /* 0x000fe6000f8ec0ff */
[----:B------:R-:W3:Y:S01]  /*51f0*/  @!P0 LDC R0, c[0x0][0xb20] ;  /* 0x0002c800ff008b82 */ /* 0x000ee20000000800 */
[----:B------:R-:W-:Y:S01]  /*5200*/  UISETP.NE.U32.OR UP0, UPT, UR4, 0x1, !UP4 ;  /* 0x000000010400788c */ /* 0x000fe2000e705470 */
[----:B--2---:R-:W-:Y:S01]  /*5210*/  @!P0 IMAD.HI.U32 R4, R65, R4, RZ ;  /* 0x0000000441048227 */ /* 0x004fe200078e00ff */
[----:B-1----:R-:W-:Y:S05]  /*5220*/  @!P0 ISETP.NE.AND P1, PT, R6, 0x1, PT ;  /* 0x000000010600880c */ /* 0x002fea0003f25270 */
[----:B------:R-:W1:Y:S01]  /*5230*/  @!P0 LDC R3, c[0x0][0xb0c] ;  /* 0x0002c300ff038b82 */ /* 0x000e620000000800 */
[----:B------:R-:W-:Y:S01]  /*5240*/  @!P0 IMAD.HI.U32 R7, R63, R7, RZ ;  /* 0x000000073f078227 */ /* 0x000fe200078e00ff */
[----:B------:R-:W-:Y:S02]  /*5250*/  PLOP3.LUT P3, PT, PT, PT, UP0, 0x80, 0x8 ;  /* 0x000000000008781c */ /* 0x000fe40003f6f008 */
[----:B------:R-:W-:Y:S11]  /*5260*/  @!P0 SHF.R.U32.HI R4, RZ, R5, R4 ;  /* 0x00000005ff048219 */ /* 0x000ff60000011604 */
[----:B------:R-:W-:Y:S04]  /*5270*/  @P3 SHF.L.U32 R9, R135, 0x1f, RZ ;  /* 0x0000001f87093819 */ /* 0x000fe800000006ff */
[----:B------:R-:W2:Y:S01]  /*5280*/  @P3 SYNCS.PHASECHK.TRANS64.TRYWAIT P5, [UR46+0x90], R9 ;  /* 0x00009009ff0035a7 */ /* 0x000ea200080a112e */
[----:B---3--:R-:W-:Y:S02]  /*5290*/  @!P0 SHF.R.U32.HI R0, RZ, R0, R7 ;  /* 0x00000000ff008219 */ /* 0x008fe40000011607 */
[----:B-1----:R-:W-:Y:S02]  /*52a0*/  @!P0 ISETP.NE.AND P2, PT, R3, 0x1, PT ;  /* 0x000000010300880c */ /* 0x002fe40003f45270 */
[----:B------:R-:W-:Y:S02]  /*52b0*/  @!P0 SEL R5, R63, R0, !P1 ;  /* 0x000000003f058207 */ /* 0x000fe40004800000 */
[----:B------:R-:W-:Y:S05]  /*52c0*/  @!P0 SEL R4, R65, R4, !P2 ;  /* 0x0000000441048207 */ /* 0x000fea0005000000 */
[----:B------:R-:W-:Y:S02]  /*52d0*/  @!P0 IMAD.IADD R0, R5, 0x1, -R4 ;  /* 0x0000000105008824 */ /* 0x000fe400078e0a04 */
[----:B------:R-:W-:Y:S01]  /*52e0*/  @!P0 IMAD.IADD R4, R4, 0x1, -R5 ;  /* 0x0000000104048824 */ /* 0x000fe200078e0a05 */
[----:B------:R1:W3:Y:S01]  /*52f0*/  SYNCS.PHASECHK.TRANS64.TRYWAIT P4, [UR50+0xd0], R8 ;  /* 0x0000d008ff0075a7 */ /* 0x0002e20008081132 */
[----:B------:R-:W-:Y:S02]  /*5300*/  @!P0 IMAD R65, R0, R3, R65 ;  /* 0x0000000300418224 */ /* 0x000fe400078e0241 */
[----:B------:R-:W-:Y:S01]  /*5310*/  @!P0 IMAD R63, R4, R6, R63 ;  /* 0x00000006043f8224 */ /* 0x000fe200078e023f */
[----:B------:R-:W-:Y:S02]  /*5320*/  PLOP3.LUT P0, PT, PT, PT, PT, 0x8, 0x80 ;  /* 0x000000000080781c */ /* 0x000fe40003f0e170 */
[----:B--2---:R-:W-:Y:S01]  /*5330*/  @P3 PLOP3.LUT P0, PT, P5, PT, PT, 0x8, 0x80 ;  /* 0x000000000080381c */ /* 0x004fe20002f0e170 */
[----:B------:R-:W-:Y:S01]  /*5340*/  @!UPT UIADD3 URZ, UPT, UPT, URZ, URZ, URZ ;  /* 0x000000fffffff290 */ /* 0x000fe2000fffe0ff */
[----:B-1----:R-:W-:Y:S11]  /*5350*/  BRA.U !UP0, `(.L_x_87) ;  /* 0x0000000108947547 */ /* 0x002ff6000b800000 */
[----:B------:R-:W-:Y:S02]  /*5360*/  FSETP.NEU.AND P2, PT, RZ, UR38, PT ;  /* 0x00000026ff007c0b */ /* 0x000fe4000bf4d000 */
[----:B------:R-:W-:Y:S01]  /*5370*/  LOP3.LUT P1, RZ, R128, 0xff, RZ, 0xc0, !PT ;  /* 0x000000ff80ff7812 */ /* 0x000fe2000782c0ff */
[----:B------:R-:W-:Y:S01]  /*5380*/  @!UPT UIADD3 URZ, UPT, UPT, URZ, URZ, URZ ;  /* 0x000000fffffff290 */ /* 0x000fe2000fffe0ff */
[----:B------:R-:W-:Y:S11]  /*5390*/  @!P0 BRA `(.L_x_88) ;  /* 0x00000000000c8947 */ /* 0x000ff60003800000 */
[----:B------:R-:W-:Y:S04]  /*53a0*/  SHF.L.U32 R3, R135, 0x1f, RZ ;  /* 0x0000001f87037819 */ /* 0x000fe800000006ff */
[----:B------:R-:W1:Y:S02]  /*53b0*/  SYNCS.PHASECHK.TRANS64.TRYWAIT P0, [UR46+0x90], R3 ;  /* 0x00009003ff0075a7 */ /* 0x000e64000800112e */
[----:B-1----:R-:W-:Y:S05]  /*53c0*/  @!P0 BRA `(.L_x_89) ;  /* 0x0000001c00ec8947 */ /* 0x002fea0003800000 */
.L_x_88:
[----:B------:R-:W-:Y:S01]  /*53d0*/  UISETP.NE.U32.AND UP0, UPT, UR40, URZ, UPT ;  /* 0x000000ff2800728c */ /* 0x000fe2000bf05070 */
[----:B------:R-:W-:Y:S02]  /*53e0*/  CS2R R70, SRZ ;  /* 0x0000000000467805 */ /* 0x000fe4000001ff00 */
[----:B------:R-:W-:Y:S02]  /*53f0*/  CS2R R68, SRZ ;  /* 0x0000000000447805 */ /* 0x000fe4000001ff00 */
[----:B------:R-:W-:Y:S01]  /*5400*/  CS2R R74, SRZ ;  /* 0x00000000004a7805 */ /* 0x000fe2000001ff00 */
[----:B------:R-:W-:Y:S01]  /*5410*/  UISETP.NE.AND.EX UP0, UPT, UR41, URZ, UPT, UP0 ;  /* 0x000000ff2900728c */ /* 0x000fe2000bf05300 */
[----:B------:R-:W-:Y:S02]  /*5420*/  CS2R R72, SRZ ;  /* 0x0000000000487805 */ /* 0x000fe4000001ff00 */
[----:B------:R-:W-:Y:S02]  /*5430*/  CS2R R78, SRZ ;  /* 0x00000000004e7805 */ /* 0x000fe4000001ff00 */
[----:B------:R-:W-:Y:S01]  /*5440*/  CS2R R76, SRZ ;  /* 0x00000000004c7805 */ /* 0x000fe2000001ff00 */
[----:B------:R-:W-:Y:S01]  /*5450*/  USEL UR5, URZ, 0xffffffff, UP0 ;  /* 0xffffffffff057887 */ /* 0x000fe20008000000 */
[----:B------:R-:W-:Y:S01]  /*5460*/  LOP3.LUT R135, R135, 0x1, RZ, 0x3c, !PT ;  /* 0x0000000187877812 */ /* 0x000fe200078e3cff */
[----:B------:R-:W-:Y:S01]  /*5470*/  VOTEU.ANY UP1, P2 ;  /* 0x0000000000ff7886 */ /* 0x000fe20001020100 */
[----:B------:R-:W-:Y:S01]  /*5480*/  USEL UR4, URZ, 0xffffffff, UP1 ;  /* 0xffffffffff047887 */ /* 0x000fe20008800000 */
[----:B------:R-:W-:Y:S03]  /*5490*/  VOTEU.ANY UP0, P1 ;  /* 0x0000000000ff7886 */ /* 0x000fe60000800100 */
[----:B------:R-:W-:Y:S04]  /*54a0*/  @UP3 USEL UR4, UR5, UR4, !UP0 ;  /* 0x0000000405043287 */ /* 0x000fe8000c000000 */
[----:B------:R-:W-:Y:S04]  /*54b0*/  ULOP3.LUT UR4, UR4, 0x1, URZ, 0xc0, !UPT ;  /* 0x0000000104047892 */ /* 0x000fe8000f8ec0ff */
[----:B------:R-:W-:Y:S02]  /*54c0*/  UISETP.NE.U32.AND UP0, UPT, UR4, 0x1, UPT ;  /* 0x000000010400788c */ /* 0x000fe4000bf05070 */
[----:B------:R-:W-:Y:S04]  /*54d0*/  UIADD3 UR4, UPT, UPT, UR46, 0x98, URZ ;  /* 0x000000982e047890 */ /* 0x000fe8000fffe0ff */
[----:B------:R-:W-:Y:S01]  /*54e0*/  PLOP3.LUT P0, PT, PT, PT, UP0, 0x80, 0x8 ;  /* 0x000000000008781c */ /* 0x000fe20003f0f008 */
[----:B------:R-:W-:Y:S11]  /*54f0*/  UPRMT UR4, UR37, 0x654, UR4 ;  /* 0x0000065425047896 */ /* 0x000ff60008000004 */
[----:B------:R-:W-:Y:S01]  /*5500*/  @!UPT UIADD3 URZ, UPT, UPT, URZ, URZ, URZ ;  /* 0x000000fffffff290 */ /* 0x000fe2000fffe0ff */
[----:B------:R2:W1:Y:S04]  /*5510*/  @P0 LDS.128 R68, [R142+0x180] ;  /* 0x000180008e440984 */ /* 0x0004680000000c00 */
[----:B------:R2:W1:Y:S04]  /*5520*/  @P0 LDS.128 R72, [R142+0x980] ;  /* 0x000980008e480984 */ /* 0x0004680000000c00 */
[----:B------:R2:W1:Y:S01]  /*5530*/  @P0 LDS.128 R76, [R142+0x1180] ;  /* 0x001180008e4c0984 */ /* 0x0004620000000c00 */
[----:B------:R-:W-:Y:S01]  /*5540*/  @!PT LDS RZ, [RZ] ;  /* 0x00000000fffff984 */ /* 0x000fe20000000800 */
[----:B------:R-:W-:Y:S01]  /*5550*/  @!PT LDS RZ, [RZ] ;  /* 0x00000000fffff984 */ /* 0x000fe20000000800 */
[----:B------:R-:W-:Y:S01]  /*5560*/  @!PT LDS RZ, [RZ] ;  /* 0x00000000fffff984 */ /* 0x000fe20000000800 */
[----:B------:R-:W-:Y:S01]  /*5570*/  @!PT LDS RZ, [RZ] ;  /* 0x00000000fffff984 */ /* 0x000fe20000000800 */
[----:B------:R4:W-:Y:S06]  /*5580*/  MEMBAR.ALL.CTA ;  /* 0x0000000000007992 */ /* 0x0009ec0000008000 */
[----:B----4-:R-:W4:Y:S02]  /*5590*/  FENCE.VIEW.ASYNC.S ;  /* 0x00000000000073c6 */ /* 0x010f240000000000 */
[----:B----4-:R-:W-:Y:S01]  /*55a0*/  SYNCS.ARRIVE.TRANS64.RED.A1T0 RZ, [UR4], RZ ;  /* 0x000000ffffff79a7 */ /* 0x010fe20008100404 */
.L_x_87:
[----:B-1----:R-:W-:Y:S05]  /*55b0*/  MOV R3, UR39 ;  /* 0x0000002700037c02 */ /* 0x002fea0008000f00 */
[----:B------:R-:W-:Y:S05]  /*55c0*/  IMAD R66, R3, 0x30, R2 ;  /* 0x0000003003427824 */ /* 0x000fea00078e0202 */
[----:B------:R-:W-:Y:S04]  /*55d0*/  SHF.R.U32.HI R0, RZ, 0x15, R66 ;  /* 0x00000015ff007819 */ /* 0x000fe80000011642 */
[----:B------:R-:W-:Y:S01]  /*55e0*/  LOP3.LUT P0, RZ, R0, 0x3, R133, 0x48, !PT ;  /* 0x0000000300ff7812 */ /* 0x000fe20007804885 */
[----:B------:R-:W-:Y:S01]  /*55f0*/  @!UPT UIADD3 URZ, UPT, UPT, URZ, URZ, URZ ;  /* 0x000000fffffff290 */ /* 0x000fe2000fffe0ff */
[----:B---3--:R-:W-:Y:S11]  /*5600*/  @P4 BRA `(.L_x_90) ;  /* 0x0000000000084947 */ /* 0x008ff60003800000 */
[----:B------:R-:W1:Y:S02]  /*5610*/  SYNCS.PHASECHK.TRANS64.TRYWAIT P1, [UR50+0xd0], R8 ;  /* 0x0000d008ff0075a7 */ /* 0x000e640008021132 */
[----:B-1----:R-:W-:Y:S05]  /*5620*/  @!P1 BRA `(.L_x_91) ;  /* 0x0000001c006c9947 */ /* 0x002fea0003800000 */
.L_x_90:
[----:B------:R-:W-:Y:S05]  /*5630*/  @!P0 BRA `(.L_x_92) ;  /* 0x0000000000408947 */ /* 0x000fea0003800000 */
[----:B------:R-:W3:Y:S01]  /*5640*/  LDCU.64 UR8, c[0x4][0x68] ;  /* 0x01000d00ff0877ac */ /* 0x000ee20008000a00 */
[----:B------:R-:W-:Y:S01]  /*5650*/  MOV R15, 0x0 ;  /* 0x00000000000f7802 */ /* 0x000fe20000000f00 */
[----:B------:R-:W-:Y:S02]  /*5660*/  HFMA2 R12, -RZ, RZ, 0, 5.9604644775390625e-08 ;  /* 0x00000001ff0c7431 */ /* 0x000fe400000001ff */
[----:B-1----:R-:W-:Y:S02]  /*5670*/  IMAD.MOV.U32 R8, RZ, RZ, 0x192 ;  /* 0x00000192ff087424 */ /* 0x002fe400078e00ff */
[----:B------:R-:W-:Y:S01]  /*5680*/  IMAD.MOV.U32 R13, RZ, RZ, RZ ;  /* 0x000000ffff0d7224 */ /* 0x000fe200078e00ff */
[----:B------:R-:W1:Y:S01]  /*5690*/  LDCU.64 UR6, c[0x4][0x70] ;  /* 0x01000e00ff0677ac */ /* 0x000e620008000a00 */
[----:B------:R-:W2:Y:S01]  /*56a0*/  LDC.64 R14, c[0x4][R15] ;  /* 0x010000000f0e7b82 */ /* 0x000ea20000000a00 */
[----:B------:R-:W4:Y:S01]  /*56b0*/  LDCU.64 UR4, c[0x4][0x8] ;  /* 0x01000100ff0477ac */ /* 0x000f220008000a00 */
[----:B---3--:R-:W-:Y:S01]  /*56c0*/  MOV R5, UR9 ;  /* 0x0000000900057c02 */ /* 0x008fe20008000f00 */
[----:B------:R-:W-:Y:S01]  /*56d0*/  IMAD.U32 R4, RZ, RZ, UR8 ;  /* 0x00000008ff047e24 */ /* 0x000fe2000f8e00ff */
[----:B-1----:R-:W-:Y:S01]  /*56e0*/  MOV R7, UR7 ;  /* 0x0000000700077c02 */ /* 0x002fe20008000f00 */
[----:B------:R-:W-:Y:S01]  /*56f0*/  IMAD.U32 R6, RZ, RZ, UR6 ;  /* 0x00000006ff067e24 */ /* 0x000fe2000f8e00ff */
[----:B----4-:R-:W-:Y:S01]  /*5700*/  MOV R11, UR5 ;  /* 0x00000005000b7c02 */ /* 0x010fe20008000f00 */
[----:B------:R-:W-:Y:S02]  /*5710*/  IMAD.U32 R10, RZ, RZ, UR4 ;  /* 0x00000004ff0a7e24 */ /* 0x000fe4000f8e00ff */
[----:B------:R-:W-:Y:S07]  /*5720*/  LEPC R20, `(.L_x_92) ;  /* 0x000000001014794e */ /* 0x000fee0000000000 */
[----:B--2--5:R-:W-:Y:S05]  /*5730*/  CALL.ABS.NOINC R14 ;  /* 0x000000000e007343 */ /* 0x024fea0003c00000 */
.L_x_92:
[----:B------:R-:W-:Y:S05]  /*5740*/  WARPSYNC.ALL ;  /* 0x0000000000007948 */ /* 0x000fea0003800000 */
[C---:B------:R-:W-:Y:S01]  /*5750*/  R2UR UR4, R66.reuse ;  /* 0x00000000420472ca */ /* 0x040fe200000e0000 */
[----:B------:R-:W-:Y:S05]  /*5760*/  VIADD R0, R66, 0x10 ;  /* 0x0000001042007836 */ /* 0x000fea0000000000 */
[----:B------:R-:W-:Y:S04]  /*5770*/  SHF.R.U32.HI R0, RZ, 0x15, R0 ;  /* 0x00000015ff007819 */ /* 0x000fe80000011600 */
[----:B------:R-:W-:Y:S03]  /*5780*/  LOP3.LUT P0, RZ, R0, 0x3, R133, 0x48, !PT ;  /* 0x0000000300ff7812 */ /* 0x000fe60007804885 */
[----:B------:R-:W3:Y:S10]  /*5790*/  LDTM.x16 R40, tmem[UR4] ;  /* 0x00000004002879ee */ /* 0x000ef40008240000 */
[----:B---3--:R-:W-:Y:S05]  /*57a0*/  @!P0 BRA `(.L_x_93) ;  /* 0x0000000000408947 */ /* 0x008fea0003800000 */
        /* <DEDUP_REMOVED lines=16> */
.L_x_93:
[----:B------:R-:W-:Y:S05]  /*58b0*/  WARPSYNC.ALL ;  /* 0x0000000000007948 */ /* 0x000fea0003800000 */
[C---:B------:R-:W-:Y:S01]  /*58c0*/  R2UR UR4, R66.reuse ;  /* 0x00000000420472ca */ /* 0x040fe200000e0000 */
[----:B------:R-:W-:Y:S05]  /*58d0*/  VIADD R0, R66, 0x20 ;  /* 0x0000002042007836 */ /* 0x000fea0000000000 */
[----:B------:R-:W-:Y:S04]  /*58e0*/  SHF.R.U32.HI R0, RZ, 0x15, R0 ;  /* 0x00000015ff007819 */ /* 0x000fe80000011600 */
[----:B------:R-:W-:Y:S03]  /*58f0*/  LOP3.LUT P0, RZ, R0, 0x3, R133, 0x48, !PT ;  /* 0x0000000300ff7812 */ /* 0x000fe60007804885 */
[----:B------:R-:W3:Y:S10]  /*5900*/  LDTM.x16 R24, tmem[UR4+0x10] ;  /* 0x00001004001879ee */ /* 0x000ef40008240000 */
        /* <DEDUP_REMOVED lines=17> */
.L_x_94:
[----:B------:R-:W-:Y:S01]  /*5a20*/  ISETP.NE.AND P0, PT, R143, RZ, PT ;  /* 0x000000ff8f00720c */ /* 0x000fe20003f05270 */
[----:B------:R-:W-:Y:S05]  /*5a30*/  WARPSYNC.ALL ;  /* 0x0000000000007948 */ /* 0x000fea0003800000 */
[----:B------:R-:W-:Y:S01]  /*5a40*/  R2UR UR4, R66 ;  /* 0x00000000420472ca */ /* 0x000fe200000e0000 */
[----:B------:R-:W-:Y:S01]  /*5a50*/  UIADD3 UR5, UPT, UPT, UR50, 0xf0, URZ ;  /* 0x000000f032057890 */ /* 0x000fe2000fffe0ff */
[----:B------:R-:W-:Y:S01]  /*5a60*/  F2FP.F16.E4M3.UNPACK_B R91, R68 ;  /* 0x00000044ff5b723e */ /* 0x000fe200020006ff */
[C---:B----45:R-:W-:Y:S01]  /*5a70*/  FMUL R40, R64.reuse, R40 ;  /* 0x0000002840287220 */ /* 0x070fe20000400000 */
[----:B------:R-:W-:Y:S01]  /*5a80*/  F2FP.F16.E4M3.UNPACK_B R89, R68.H1 ;  /* 0x00000044ff59723e */ /* 0x000fe200030006ff */
[----:B------:R-:W-:Y:S01]  /*5a90*/  UPRMT UR5, UR37, 0x654, UR5 ;  /* 0x0000065425057896 */ /* 0x000fe20008000005 */
[-C--:B------:R-:W-:Y:S01]  /*5aa0*/  F2FP.F16.E4M3.UNPACK_B R87, R69.reuse ;  /* 0x00000045ff57723e */ /* 0x080fe200020006ff */
[--C-:B------:R-:W-:Y:S01]  /*5ab0*/  HADD2.F32 R67, -RZ, R91.reuse.H0_H0 ;  /* 0x2000005bff437230 */ /* 0x100fe20000004100 */
[----:B------:R-:W-:Y:S01]  /*5ac0*/  F2FP.F16.E4M3.UNPACK_B R85, R69.H1 ;  /* 0x00000045ff55723e */ /* 0x000fe200030006ff */
[----:B------:R-:W-:Y:S02]  /*5ad0*/  HADD2.F32 R68, -RZ, R91.H1_H1 ;  /* 0x3000005bff447230 */ /* 0x000fe40000004100 */
[----:B------:R-:W-:Y:S01]  /*5ae0*/  FMUL R41, R64, R41 ;  /* 0x0000002940297220 */ /* 0x000fe20000400000 */
[-C--:B------:R-:W-:Y:S01]  /*5af0*/  F2FP.F16.E4M3.UNPACK_B R83, R70.reuse ;  /* 0x00000046ff53723e */ /* 0x080fe200020006ff */
[--C-:B------:R-:W-:Y:S01]  /*5b00*/  HADD2.F32 R69, -RZ, R89.reuse.H0_H0 ;  /* 0x20000059ff457230 */ /* 0x100fe20000004100 */
[----:B------:R-:W-:Y:S01]  /*5b10*/  F2FP.F16.E4M3.UNPACK_B R81, R70.H1 ;  /* 0x00000046ff51723e */ /* 0x000fe200030006ff */
[----:B-1----:R-:W1:Y:S01]  /*5b20*/  LDTM.x16 R4, tmem[UR4+0x20] ;  /* 0x00002004000479ee */ /* 0x002e620008240000 */
[----:B------:R-:W-:Y:S01]  /*5b30*/  NOP ;  /* 0x0000000000007918 */ /* 0x000fe20000000000 */
[----:B-1----:R-:W-:Y:S01]  /*5b40*/  SYNCS.ARRIVE.TRANS64.RED.A1T0 RZ, [UR5], RZ ;  /* 0x000000ffffff79a7 */ /* 0x002fe20008100405 */
[----:B------:R-:W-:Y:S01]  /*5b50*/  FFMA R40, R67, UR38, R40 ;  /* 0x0000002643287c23 */ /* 0x000fe20008000028 */
[----:B------:R-:W-:Y:S01]  /*5b60*/  FFMA R41, R68, UR38, R41 ;  /* 0x0000002644297c23 */ /* 0x000fe20008000029 */
[C---:B------:R-:W-:Y:S01]  /*5b70*/  FMUL R44, R64.reuse, R44 ;  /* 0x0000002c402c7220 */ /* 0x040fe20000400000 */
[C---:B------:R-:W-:Y:S01]  /*5b80*/  FMUL R45, R64.reuse, R45 ;  /* 0x0000002d402d7220 */ /* 0x040fe20000400000 */
[C---:B------:R-:W-:Y:S01]  /*5b90*/  FMUL R48, R64.reuse, R48 ;  /* 0x0000003040307220 */ /* 0x040fe20000400000 */
[----:B------:R-:W-:Y:S02]  /*5ba0*/  HADD2.F32 R70, -RZ, R89.H1_H1 ;  /* 0x30000059ff467230 */ /* 0x000fe40000004100 */
[C---:B------:R-:W-:Y:S01]  /*5bb0*/  FMUL R49, R64.reuse, R49 ;  /* 0x0000003140317220 */ /* 0x040fe20000400000 */
[C---:B------:R-:W-:Y:S01]  /*5bc0*/  FMUL R52, R64.reuse, R52 ;  /* 0x0000003440347220 */ /* 0x040fe20000400000 */
[-C--:B------:R-:W-:Y:S01]  /*5bd0*/  F2FP.F16.E4M3.UNPACK_B R80, R71.reuse ;  /* 0x00000047ff50723e */ /* 0x080fe200020006ff */
[C---:B------:R-:W-:Y:S01]  /*5be0*/  FMUL R42, R64.reuse, R42 ;  /* 0x0000002a402a7220 */ /* 0x040fe20000400000 */
[----:B------:R-:W-:Y:S01]  /*5bf0*/  F2FP.F16.E4M3.UNPACK_B R82, R71.H1 ;  /* 0x00000047ff52723e */ /* 0x000fe200030006ff */
[--C-:B------:R-:W-:Y:S02]  /*5c00*/  HADD2.F32 R71, -RZ, R87.reuse.H0_H0 ;  /* 0x20000057ff477230 */ /* 0x100fe40000004100 */
[C---:B------:R-:W-:Y:S01]  /*5c10*/  FMUL R53, R64.reuse, R53 ;  /* 0x0000003540357220 */ /* 0x040fe20000400000 */
[-C--:B------:R-:W-:Y:S01]  /*5c20*/  F2FP.F16.E4M3.UNPACK_B R84, R72.reuse ;  /* 0x00000048ff54723e */ /* 0x080fe200020006ff */
[----:B------:R-:W-:Y:S01]  /*5c30*/  FMUL R43, R64, R43 ;  /* 0x0000002b402b7220 */ /* 0x000fe20000400000 */
[----:B------:R-:W-:Y:S01]  /*5c40*/  F2FP.F16.E4M3.UNPACK_B R86, R72.H1 ;  /* 0x00000048ff56723e */ /* 0x000fe200030006ff */
[----:B------:R-:W-:Y:S01]  /*5c50*/  HADD2.F32 R72, -RZ, R87.H1_H1 ;  /* 0x30000057ff487230 */ /* 0x000fe20000004100 */
[-C--:B------:R-:W-:Y:S01]  /*5c60*/  F2FP.F16.E4M3.UNPACK_B R88, R73.reuse ;  /* 0x00000049ff58723e */ /* 0x080fe200020006ff */
[----:B------:R-:W-:Y:S01]  /*5c70*/  FFMA R42, R69, UR38, R42 ;  /* 0x00000026452a7c23 */ /* 0x000fe2000800002a */
[----:B------:R-:W-:Y:S01]  /*5c80*/  F2FP.F16.E4M3.UNPACK_B R90, R73.H1 ;  /* 0x00000049ff5a723e */ /* 0x000fe200030006ff */
[--C-:B------:R-:W-:Y:S01]  /*5c90*/  HADD2.F32 R73, -RZ, R85.reuse.H0_H0 ;  /* 0x20000055ff497230 */ /* 0x100fe20000004100 */
[-C--:B------:R-:W-:Y:S01]  /*5ca0*/  F2FP.F16.E4M3.UNPACK_B R92, R74.reuse ;  /* 0x0000004aff5c723e */ /* 0x080fe200020006ff */
[----:B------:R-:W-:Y:S01]  /*5cb0*/  FFMA R43, R70, UR38, R43 ;  /* 0x00000026462b7c23 */ /* 0x000fe2000800002b */
[----:B------:R-:W-:Y:S01]  /*5cc0*/  F2FP.F16.E4M3.UNPACK_B R94, R74.H1 ;  /* 0x0000004aff5e723e */ /* 0x000fe200030006ff */
[----:B------:R-:W-:Y:S01]  /*5cd0*/  FFMA R44, R71, UR38, R44 ;  /* 0x00000026472c7c23 */ /* 0x000fe2000800002c */
[----:B------:R-:W-:Y:S02]  /*5ce0*/  HADD2.F32 R74, -RZ, R85.H1_H1 ;  /* 0x30000055ff4a7230 */ /* 0x000fe40000004100 */
[----:B------:R-:W-:Y:S01]  /*5cf0*/  FFMA R45, R72, UR38, R45 ;  /* 0x00000026482d7c23 */ /* 0x000fe2000800002d */
[----:B------:R-:W-:Y:S01]  /*5d00*/  F2FP.SATFINITE.E4M3.F32.PACK_AB_MERGE_C R124, R43, R42, RZ ;  /* 0x0000002a2b7c723e */ /* 0x000fe200048070ff */
[C---:B------:R-:W-:Y:S01]  /*5d10*/  FMUL R24, R64.reuse, R24 ;  /* 0x0000001840187220 */ /* 0x040fe20000400000 */
[----:B------:R-:W-:Y:S02]  /*5d20*/  HADD2.F32 R85, -RZ, R86.H0_H0 ;  /* 0x20000056ff557230 */ /* 0x000fe40000004100 */
[C---:B------:R-:W-:Y:S01]  /*5d30*/  FMUL R25, R64.reuse, R25 ;  /* 0x0000001940197220 */ /* 0x040fe20000400000 */
[----:B------:R-:W-:Y:S01]  /*5d40*/  F2FP.SATFINITE.E4M3.F32.PACK_AB_MERGE_C R124, R41, R40, R124 ;  /* 0x00000028297c723e */ /* 0x000fe2000480707c */
[--C-:B------:R-:W-:Y:S02]  /*5d50*/  HADD2.F32 R87, -RZ, R88.reuse.H0_H0 ;  /* 0x20000058ff577230 */ /* 0x100fe40000004100 */
[C---:B------:R-:W-:Y:S01]  /*5d60*/  FMUL R0, R64.reuse, R28 ;  /* 0x0000001c40007220 */ /* 0x040fe20000400000 */
[----:B------:R-:W-:Y:S02]  /*5d70*/  HADD2.F32 R88, -RZ, R88.H1_H1 ;  /* 0x30000058ff587230 */ /* 0x000fe40000004100 */
[C---:B------:R-:W-:Y:S01]  /*5d80*/  FMUL R3, R64.reuse, R29 ;  /* 0x0000001d40037220 */ /* 0x040fe20000400000 */
[--C-:B------:R-:W-:Y:S02]  /*5d90*/  HADD2.F32 R91, -RZ, R92.reuse.H0_H0 ;  /* 0x2000005cff5b7230 */ /* 0x100fe40000004100 */
[C---:B------:R-:W-:Y:S01]  /*5da0*/  FMUL R22, R64.reuse, R32 ;  /* 0x0000002040167220 */ /* 0x040fe20000400000 */
[----:B------:R-:W-:Y:S02]  /*5db0*/  HADD2.F32 R92, -RZ, R92.H1_H1 ;  /* 0x3000005cff5c7230 */ /* 0x000fe40000004100 */
[C---:B------:R-:W-:Y:S01]  /*5dc0*/  FMUL R23, R64.reuse, R33 ;  /* 0x0000002140177220 */ /* 0x040fe20000400000 */
[C---:B------:R-:W-:Y:S01]  /*5dd0*/  FMUL R4, R64.reuse, R4 ;  /* 0x0000000440047220 */ /* 0x040fe20000400000 */
[C---:B------:R-:W-:Y:S01]  /*5de0*/  FMUL R5, R64.reuse, R5 ;  /* 0x0000000540057220 */ /* 0x040fe20000400000 */
[C---:B------:R-:W-:Y:S01]  /*5df0*/  FMUL R8, R64.reuse, R8 ;  /* 0x0000000840087220 */ /* 0x040fe20000400000 */
[C---:B------:R-:W-:Y:S01]  /*5e00*/  FMUL R9, R64.reuse, R9 ;  /* 0x0000000940097220 */ /* 0x040fe20000400000 */
[C---:B------:R-:W-:Y:S01]  /*5e10*/  FMUL R12, R64.reuse, R12 ;  /* 0x0000000c400c7220 */ /* 0x040fe20000400000 */
[----:B------:R-:W-:Y:S02]  /*5e20*/  HADD2.F32 R86, -RZ, R86.H1_H1 ;  /* 0x30000056ff567230 */ /* 0x000fe40000004100 */
[C---:B------:R-:W-:Y:S01]  /*5e30*/  FMUL R13, R64.reuse, R13 ;  /* 0x0000000d400d7220 */ /* 0x040fe20000400000 */
[C---:B------:R-:W-:Y:S01]  /*5e40*/  FMUL R16, R64.reuse, R16 ;  /* 0x0000001040107220 */ /* 0x040fe20000400000 */
[--C-:B------:R-:W-:Y:S02]  /*5e50*/  HADD2.F32 R89, -RZ, R90.reuse.H0_H0 ;  /* 0x2000005aff597230 */ /* 0x100fe40000004100 */
[C---:B------:R-:W-:Y:S01]  /*5e60*/  FMUL R17, R64.reuse, R17 ;  /* 0x0000001140117220 */ /* 0x040fe20000400000 */
[-C--:B------:R-:W-:Y:S01]  /*5e70*/  F2FP.F16.E4M3.UNPACK_B R96, R75.reuse ;  /* 0x0000004bff60723e */ /* 0x080fe200020006ff */
[C---:B------:R-:W-:Y:S01]  /*5e80*/  FMUL R46, R64.reuse, R46 ;  /* 0x0000002e402e7220 */ /* 0x040fe20000400000 */
[----:B------:R-:W-:Y:S01]  /*5e90*/  HADD2.F32 R90, -RZ, R90.H1_H1 ;  /* 0x3000005aff5a7230 */ /* 0x000fe20000004100 */
[----:B------:R-:W-:Y:S01]  /*5ea0*/  F2FP.F16.E4M3.UNPACK_B R98, R75.H1 ;  /* 0x0000004bff62723e */ /* 0x000fe200030006ff */
[--C-:B------:R-:W-:Y:S02]  /*5eb0*/  HADD2.F32 R75, -RZ, R83.reuse.H0_H0 ;  /* 0x20000053ff4b7230 */ /* 0x100fe40000004100 */
[----:B------:R-:W-:Y:S01]  /*5ec0*/  FFMA R46, R73, UR38, R46 ;  /* 0x00000026492e7c23 */ /* 0x000fe2000800002e */
[--C-:B------:R-:W-:Y:S01]  /*5ed0*/  HADD2.F32 R95, -RZ, R96.reuse.H0_H0 ;  /* 0x20000060ff5f7230 */ /* 0x100fe20000004100 */
[-C--:B------:R-:W-:Y:S01]  /*5ee0*/  F2FP.F16.E4M3.UNPACK_B R100, R76.reuse ;  /* 0x0000004cff64723e */ /* 0x080fe200020006ff */
[----:B------:R-:W-:Y:S01]  /*5ef0*/  HADD2.F32 R96, -RZ, R96.H1_H1 ;  /* 0x30000060ff607230 */ /* 0x000fe20000004100 */
[----:B------:R-:W-:Y:S01]  /*5f00*/  F2FP.F16.E4M3.UNPACK_B R102, R76.H1 ;  /* 0x0000004cff66723e */ /* 0x000fe200030006ff */
[----:B------:R-:W-:Y:S02]  /*5f10*/  HADD2.F32 R76, -RZ, R83.H1_H1 ;  /* 0x30000053ff4c7230 */ /* 0x000fe40000004100 */
[----:B------:R-:W-:Y:S01]  /*5f20*/  FMUL R47, R64, R47 ;  /* 0x0000002f402f7220 */ /* 0x000fe20000400000 */
[-C--:B------:R-:W-:Y:S01]  /*5f30*/  F2FP.F16.E4M3.UNPACK_B R104, R77.reuse ;  /* 0x0000004dff68723e */ /* 0x080fe200020006ff */
[--C-:B------:R-:W-:Y:S01]  /*5f40*/  HADD2.F32 R83, -RZ, R84.reuse.H0_H0 ;  /* 0x20000054ff537230 */ /* 0x100fe20000004100 */
[----:B------:R-:W-:Y:S01]  /*5f50*/  F2FP.F16.E4M3.UNPACK_B R106, R77.H1 ;  /* 0x0000004dff6a723e */ /* 0x000fe200030006ff */
[--C-:B------:R-:W-:Y:S01]  /*5f60*/  HADD2.F32 R77, -RZ, R81.reuse.H0_H0 ;  /* 0x20000051ff4d7230 */ /* 0x100fe20000004100 */
[-C--:B------:R-:W-:Y:S01]  /*5f70*/  F2FP.F16.E4M3.UNPACK_B R108, R78.reuse ;  /* 0x0000004eff6c723e */ /* 0x080fe200020006ff */
[----:B------:R-:W-:Y:S01]  /*5f80*/  FFMA R47, R74, UR38, R47 ;  /* 0x000000264a2f7c23 */ /* 0x000fe2000800002f */
[----:B------:R-:W-:Y:S01]  /*5f90*/  F2FP.F16.E4M3.UNPACK_B R110, R78.H1 ;  /* 0x0000004eff6e723e */ /* 0x000fe200030006ff */
[----:B------:R-:W-:Y:S01]  /*5fa0*/  FFMA R48, R75, UR38, R48 ;  /* 0x000000264b307c23 */ /* 0x000fe20008000030 */
[----:B------:R-:W-:Y:S01]  /*5fb0*/  FFMA R49, R76, UR38, R49 ;  /* 0x000000264c317c23 */ /* 0x000fe20008000031 */
[----:B------:R-:W-:Y:S01]  /*5fc0*/  HADD2.F32 R84, -RZ, R84.H1_H1 ;  /* 0x30000054ff547230 */ /* 0x000fe20000004100 */
[----:B------:R-:W-:Y:S01]  /*5fd0*/  F2FP.SATFINITE.E4M3.F32.PACK_AB_MERGE_C R125, R47, R46, RZ ;  /* 0x0000002e2f7d723e */ /* 0x000fe200048070ff */
[--C-:B------:R-:W-:Y:S01]  /*5fe0*/  HADD2.F32 R99, -RZ, R100.reuse.H0_H0 ;  /* 0x20000064ff637230 */ /* 0x100fe20000004100 */
[-C--:B------:R-:W-:Y:S01]  /*5ff0*/  F2FP.F16.E4M3.UNPACK_B R112, R79.reuse ;  /* 0x0000004fff70723e */ /* 0x080fe200020006ff */
[----:B------:R-:W-:Y:S01]  /*6000*/  HADD2.F32 R100, -RZ, R100.H1_H1 ;  /* 0x30000064ff647230 */ /* 0x000fe20000004100 */
[----:B------:R-:W-:Y:S01]  /*6010*/  F2FP.SATFINITE.E4M3.F32.PACK_AB_MERGE_C R125, R45, R44, R125 ;  /* 0x0000002c2d7d723e */ /* 0x000fe2000480707d */
[----:B------:R-:W-:Y:S01]  /*6020*/  HADD2.F32 R103, -RZ, R104.H0_H0 ;  /* 0x20000068ff677230 */ /* 0x000fe20000004100 */
[----:B------:R-:W-:Y:S01]  /*6030*/  F2FP.F16.E4M3.UNPACK_B R114, R79.H1 ;  /* 0x0000004fff72723e */ /* 0x000fe200030006ff */
[--C-:B------:R-:W-:Y:S02]  /*6040*/  HADD2.F32 R79, -RZ, R80.reuse.H0_H0 ;  /* 0x20000050ff4f7230 */ /* 0x100fe40000004100 */
[C---:B------:R-:W-:Y:S01]  /*6050*/  FMUL R50, R64.reuse, R50 ;  /* 0x0000003240327220 */ /* 0x040fe20000400000 */
[----:B------:R-:W-:Y:S02]  /*6060*/  HADD2.F32 R78, -RZ, R81.H1_H1 ;  /* 0x30000051ff4e7230 */ /* 0x000fe40000004100 */
[----:B------:R-:W-:Y:S01]  /*6070*/  FMUL R51, R64, R51 ;  /* 0x0000003340337220 */ /* 0x000fe20000400000 */
[----:B------:R-:W-:Y:S02]  /*6080*/  HADD2.F32 R80, -RZ, R80.H1_H1 ;  /* 0x30000050ff507230 */ /* 0x000fe40000004100 */
[----:B------:R-:W-:Y:S01]  /*6090*/  FFMA R50, R77, UR38, R50 ;  /* 0x000000264d327c23 */ /* 0x000fe20008000032 */
[----:B------:R-:W-:Y:S02]  /*60a0*/  HADD2.F32 R81, -RZ, R82.H0_H0 ;  /* 0x20000052ff517230 */ /* 0x000fe40000004100 */
[----:B------:R-:W-:Y:S01]  /*60b0*/  FFMA R51, R78, UR38, R51 ;  /* 0x000000264e337c23 */ /* 0x000fe20008000033 */
[----:B------:R-:W-:Y:S01]  /*60c0*/  FFMA R52, R79, UR38, R52 ;  /* 0x000000264f347c23 */ /* 0x000fe20008000034 */
[----:B------:R-:W-:Y:S01]  /*60d0*/  FFMA R53, R80, UR38, R53 ;  /* 0x0000002650357c23 */ /* 0x000fe20008000035 */
[----:B------:R-:W-:Y:S02]  /*60e0*/  HADD2.F32 R104, -RZ, R104.H1_H1 ;  /* 0x30000068ff687230 */ /* 0x000fe40000004100 */
[C---:B------:R-:W-:Y:S01]  /*60f0*/  FMUL R54, R64.reuse, R54 ;  /* 0x0000003640367220 */ /* 0x040fe20000400000 */
[----:B------:R-:W-:Y:S01]  /*6100*/  HADD2.F32 R82, -RZ, R82.H1_H1 ;  /* 0x30000052ff527230 */ /* 0x000fe20000004100 */
[----:B------:R-:W-:Y:S01]  /*6110*/  F2FP.SATFINITE.E4M3.F32.PACK_AB_MERGE_C R126, R51, R50, RZ ;  /* 0x00000032337e723e */ /* 0x000fe200048070ff */
[--C-:B------:R-:W-:Y:S02]  /*6120*/  HADD2.F32 R107, -RZ, R108.reuse.H0_H0 ;  /* 0x2000006cff6b7230 */ /* 0x100fe40000004100 */
[----:B------:R-:W-:Y:S01]  /*6130*/  FFMA R54, R81, UR38, R54 ;  /* 0x0000002651367c23 */ /* 0x000fe20008000036 */
[----:B------:R-:W-:Y:S01]  /*6140*/  HADD2.F32 R108, -RZ, R108.H1_H1 ;  /* 0x3000006cff6c7230 */ /* 0x000fe20000004100 */
[----:B------:R-:W-:Y:S01]  /*6150*/  F2FP.SATFINITE.E4M3.F32.PACK_AB_MERGE_C R126, R49, R48, R126 ;  /* 0x00000030317e723e */ /* 0x000fe2000480707e */
[--C-:B------:R-:W-:Y:S02]  /*6160*/  HADD2.F32 R111, -RZ, R112.reuse.H0_H0 ;  /* 0x20000070ff6f7230 */ /* 0x100fe40000004100 */
[C---:B------:R-:W-:Y:S01]  /*6170*/  FMUL R55, R64.reuse, R55 ;  /* 0x0000003740377220 */ /* 0x040fe20000400000 */
[----:B------:R-:W-:Y:S02]  /*6180*/  HADD2.F32 R112, -RZ, R112.H1_H1 ;  /* 0x30000070ff707230 */ /* 0x000fe40000004100 */
[C---:B------:R-:W-:Y:S01]  /*6190*/  FMUL R26, R64.reuse, R26 ;  /* 0x0000001a401a7220 */ /* 0x040fe20000400000 */
[----:B------:R-:W-:Y:S01]  /*61a0*/  FMUL R27, R64, R27 ;  /* 0x0000001b401b7220 */ /* 0x000fe20000400000 */
[----:B------:R-:W-:Y:S01]  /*61b0*/  FFMA R55, R82, UR38, R55 ;  /* 0x0000002652377c23 */ /* 0x000fe20008000037 */
[----:B------:R-:W-:Y:S01]  /*61c0*/  FFMA R24, R83, UR38, R24 ;  /* 0x0000002653187c23 */ /* 0x000fe20008000018 */
[----:B------:R-:W-:Y:S01]  /*61d0*/  FFMA R25, R84, UR38, R25 ;  /* 0x0000002654197c23 */ /* 0x000fe20008000019 */
[----:B------:R-:W-:Y:S01]  /*61e0*/  FFMA R26, R85, UR38, R26 ;  /* 0x00000026551a7c23 */ /* 0x000fe2000800001a */
[----:B------:R-:W-:Y:S01]  /*61f0*/  FFMA R27, R86, UR38, R27 ;  /* 0x00000026561b7c23 */ /* 0x000fe2000800001b */
[----:B------:R-:W-:Y:S01]  /*6200*/  FFMA R0, R87, UR38, R0 ;  /* 0x0000002657007c23 */ /* 0x000fe20008000000 */
[----:B------:R-:W-:Y:S01]  /*6210*/  FFMA R3, R88, UR38, R3 ;  /* 0x0000002658037c23 */ /* 0x000fe20008000003 */
[----:B------:R-:W-:Y:S01]  /*6220*/  F2FP.SATFINITE.E4M3.F32.PACK_AB_MERGE_C R127, R55, R54, RZ ;  /* 0x00000036377f723e */ /* 0x000fe200048070ff */
[C---:B------:R-:W-:Y:S01]  /*6230*/  FMUL R20, R64.reuse, R30 ;  /* 0x0000001e40147220 */ /* 0x040fe20000400000 */
[----:B------:R-:W-:Y:S01]  /*6240*/  F2FP.SATFINITE.E4M3.F32.PACK_AB_MERGE_C R136, R27, R26, RZ ;  /* 0x0000001a1b88723e */ /* 0x000fe200048070ff */
[C---:B------:R-:W-:Y:S01]  /*6250*/  FMUL R30, R64.reuse, R36 ;  /* 0x00000024401e7220 */ /* 0x040fe20000400000 */
[----:B------:R-:W-:Y:S01]  /*6260*/  F2FP.SATFINITE.E4M3.F32.PACK_AB_MERGE_C R127, R53, R52, R127 ;  /* 0x00000034357f723e */ /* 0x000fe2000480707f */
[----:B------:R-:W-:Y:S01]  /*6270*/  FFMA R20, R89, UR38, R20 ;  /* 0x0000002659147c23 */ /* 0x000fe20008000014 */
[----:B------:R-:W-:Y:S01]  /*6280*/  F2FP.SATFINITE.E4M3.F32.PACK_AB_MERGE_C R136, R25, R24, R136 ;  /* 0x000000181988723e */ /* 0x000fe20004807088 */
[C---:B------:R-:W-:Y:S01]  /*6290*/  FMUL R21, R64.reuse, R31 ;  /* 0x0000001f40157220 */ /* 0x040fe20000400000 */
[--C-:B------:R-:W-:Y:S01]  /*62a0*/  HADD2.F32 R93, -RZ, R94.reuse.H0_H0 ;  /* 0x2000005eff5d7230 */ /* 0x100fe20000004100 */
[----:B------:R1:W-:Y:S01]  /*62b0*/  STS.128 [R142+0x1980], R124 ;  /* 0x0019807c8e007388 */ /* 0x0003e20000000c00 */
[----:B------:R-:W-:Y:S01]  /*62c0*/  FMUL R31, R64, R37 ;  /* 0x00000025401f7220 */ /* 0x000fe20000400000 */
[----:B------:R-:W-:Y:S01]  /*62d0*/  FFMA R21, R90, UR38, R21 ;  /* 0x000000265a157c23 */ /* 0x000fe20008000015 */
[----:B------:R-:W-:Y:S01]  /*62e0*/  FFMA R22, R91, UR38, R22 ;  /* 0x000000265b167c23 */ /* 0x000fe20008000016 */
[----:B------:R-:W-:Y:S01]  /*62f0*/  FFMA R23, R92, UR38, R23 ;  /* 0x000000265c177c23 */ /* 0x000fe20008000017 */
[C---:B------:R-:W-:Y:S01]  /*6300*/  FMUL R28, R64.reuse, R34 ;  /* 0x00000022401c7220 */ /* 0x040fe20000400000 */
[----:B------:R-:W-:Y:S01]  /*6310*/  HADD2.F32 R94, -RZ, R94.H1_H1 ;  /* 0x3000005eff5e7230 */ /* 0x000fe20000004100 */
[----:B------:R-:W-:Y:S01]  /*6320*/  F2FP.SATFINITE.E4M3.F32.PACK_AB_MERGE_C R137, R21, R20, RZ ;  /* 0x000000141589723e */ /* 0x000fe200048070ff */
[----:B------:R-:W-:Y:S01]  /*6330*/  FMUL R29, R64, R35 ;  /* 0x00000023401d7220 */ /* 0x000fe20000400000 */
[--C-:B------:R-:W-:Y:S02]  /*6340*/  HADD2.F32 R97, -RZ, R98.reuse.H0_H0 ;  /* 0x20000062ff617230 */ /* 0x100fe40000004100 */
[----:B------:R-:W-:Y:S01]  /*6350*/  FFMA R28, R93, UR38, R28 ;  /* 0x000000265d1c7c23 */ /* 0x000fe2000800001c */
[----:B------:R-:W-:Y:S01]  /*6360*/  F2FP.SATFINITE.E4M3.F32.PACK_AB_MERGE_C R137, R3, R0, R137 ;  /* 0x000000000389723e */ /* 0x000fe20004807089 */
[----:B------:R-:W-:Y:S01]  /*6370*/  FFMA R29, R94, UR38, R29 ;  /* 0x000000265e1d7c23 */ /* 0x000fe2000800001d */
[----:B------:R-:W-:Y:S01]  /*6380*/  FFMA R30, R95, UR38, R30 ;  /* 0x000000265f1e7c23 */ /* 0x000fe2000800001e */
[----:B------:R-:W-:Y:S01]  /*6390*/  FFMA R31, R96, UR38, R31 ;  /* 0x00000026601f7c23 */ /* 0x000fe2000800001f */
[C---:B------:R-:W-:Y:S01]  /*63a0*/  FMUL R32, R64.reuse, R38 ;  /* 0x0000002640207220 */ /* 0x040fe20000400000 */
[----:B------:R-:W-:Y:S02]  /*63b0*/  HADD2.F32 R98, -RZ, R98.H1_H1 ;  /* 0x30000062ff627230 */ /* 0x000fe40000004100 */
[C---:B------:R-:W-:Y:S01]  /*63c0*/  FMUL R33, R64.reuse, R39 ;  /* 0x0000002740217220 */ /* 0x040fe20000400000 */
[--C-:B------:R-:W-:Y:S02]  /*63d0*/  HADD2.F32 R101, -RZ, R102.reuse.H0_H0 ;  /* 0x20000066ff657230 */ /* 0x100fe40000004100 */
[----:B------:R-:W-:Y:S01]  /*63e0*/  FFMA R32, R97, UR38, R32 ;  /* 0x0000002661207c23 */ /* 0x000fe20008000020 */
[----:B------:R-:W-:Y:S02]  /*63f0*/  HADD2.F32 R102, -RZ, R102.H1_H1 ;  /* 0x30000066ff667230 */ /* 0x000fe40000004100 */
[----:B------:R-:W-:Y:S01]  /*6400*/  FMUL R6, R64, R6 ;  /* 0x0000000640067220 */ /* 0x000fe20000400000 */
[----:B------:R-:W-:Y:S01]  /*6410*/  FFMA R33, R98, UR38, R33 ;  /* 0x0000002662217c23 */ /* 0x000fe20008000021 */
[----:B------:R-:W-:Y:S01]  /*6420*/  FMUL R7, R64, R7 ;  /* 0x0000000740077220 */ /* 0x000fe20000400000 */
[----:B------:R-:W-:Y:S01]  /*6430*/  FFMA R4, R99, UR38, R4 ;  /* 0x0000002663047c23 */ /* 0x000fe20008000004 */
[----:B------:R-:W-:Y:S01]  /*6440*/  FFMA R5, R100, UR38, R5 ;  /* 0x0000002664057c23 */ /* 0x000fe20008000005 */
        /* <DEDUP_REMOVED lines=24> */
[----:B------:R-:W-:Y:S01]  /*65d0*/  FFMA R18, R113, UR38, R18 ;  /* 0x0000002671127c23 */ /* 0x000fe20008000012 */
[----:B------:R-:W-:Y:S01]  /*65e0*/  FFMA R19, R114, UR38, R19 ;  /* 0x0000002672137c23 */ /* 0x000fe20008000013 */
[----:B------:R-:W-:Y:S01]  /*65f0*/  F2FP.SATFINITE.E4M3.F32.PACK_AB_MERGE_C R138, R29, R28, RZ ;  /* 0x0000001c1d8a723e */ /* 0x000fe200048070ff */
[----:B------:R-:W-:Y:S01]  /*6600*/  UIADD3 UR16, UPT, UPT, UR39, 0x1, URZ ;  /* 0x0000000127107890 */ /* 0x000fe2000fffe0ff */
[----:B------:R-:W-:Y:S01]  /*6610*/  F2FP.SATFINITE.E4M3.F32.PACK_AB_MERGE_C R139, R33, R32, RZ ;  /* 0x00000020218b723e */ /* 0x000fe200048070ff */
[----:B------:R-:W-:Y:S01]  /*6620*/  BSSY.RECONVERGENT B0, `(.L_x_95) ;  /* 0x000002a000007945 */ /* 0x000fe20003800200 */
[----:B------:R-:W-:Y:S02]  /*6630*/  F2FP.SATFINITE.E4M3.F32.PACK_AB_MERGE_C R148, R7, R6, RZ ;  /* 0x000000060794723e */ /* 0x000fe400048070ff */
[----:B------:R-:W-:Y:S02]  /*6640*/  F2FP.SATFINITE.E4M3.F32.PACK_AB_MERGE_C R149, R11, R10, RZ ;  /* 0x0000000a0b95723e */ /* 0x000fe400048070ff */
[----:B------:R-:W-:Y:S02]  /*6650*/  F2FP.SATFINITE.E4M3.F32.PACK_AB_MERGE_C R146, R15, R14, RZ ;  /* 0x0000000e0f92723e */ /* 0x000fe400048070ff */
[----:B------:R-:W-:Y:S02]  /*6660*/  F2FP.SATFINITE.E4M3.F32.PACK_AB_MERGE_C R147, R19, R18, RZ ;  /* 0x000000121393723e */ /* 0x000fe400048070ff */
[----:B------:R-:W-:Y:S02]  /*6670*/  F2FP.SATFINITE.E4M3.F32.PACK_AB_MERGE_C R138, R23, R22, R138 ;  /* 0x00000016178a723e */ /* 0x000fe4000480708a */
[----:B------:R-:W-:Y:S02]  /*6680*/  F2FP.SATFINITE.E4M3.F32.PACK_AB_MERGE_C R139, R31, R30, R139 ;  /* 0x0000001e1f8b723e */ /* 0x000fe4000480708b */
[----:B------:R-:W-:Y:S02]  /*6690*/  F2FP.SATFINITE.E4M3.F32.PACK_AB_MERGE_C R148, R5, R4, R148 ;  /* 0x000000040594723e */ /* 0x000fe40004807094 */
[----:B------:R-:W-:Y:S01]  /*66a0*/  F2FP.SATFINITE.E4M3.F32.PACK_AB_MERGE_C R149, R9, R8, R149 ;  /* 0x000000080995723e */ /* 0x000fe20004807095 */
[----:B------:R1:W-:Y:S01]  /*66b0*/  STS.128 [R142+0x2180], R136 ;  /* 0x002180888e007388 */ /* 0x0003e20000000c00 */
[----:B------:R-:W-:Y:S02]  /*66c0*/  F2FP.SATFINITE.E4M3.F32.PACK_AB_MERGE_C R150, R13, R12, R146 ;  /* 0x0000000c0d96723e */ /* 0x000fe40004807092 */
[----:B------:R-:W-:Y:S05]  /*66d0*/  F2FP.SATFINITE.E4M3.F32.PACK_AB_MERGE_C R151, R17, R16, R147 ;  /* 0x000000101197723e */ /* 0x000fea0004807093 */
[----:B------:R1:W-:Y:S01]  /*66e0*/  STS.128 [R142+0x2980], R148 ;  /* 0x002980948e007388 */ /* 0x0003e20000000c00 */
[----:B------:R-:W-:Y:S01]  /*66f0*/  @!PT LDS RZ, [RZ] ;  /* 0x00000000fffff984 */ /* 0x000fe20000000800 */
[----:B------:R-:W-:Y:S01]  /*6700*/  @!PT LDS RZ, [RZ] ;  /* 0x00000000fffff984 */ /* 0x000fe20000000800 */
[----:B------:R-:W-:Y:S01]  /*6710*/  @!PT LDS RZ, [RZ] ;  /* 0x00000000fffff984 */ /* 0x000fe20000000800 */
[----:B------:R-:W-:Y:S01]  /*6720*/  @!PT LDS RZ, [RZ] ;  /* 0x00000000fffff984 */ /* 0x000fe20000000800 */
[----:B------:R3:W-:Y:S07]  /*6730*/  MEMBAR.ALL.CTA ;  /* 0x0000000000007992 */ /* 0x0007ee0000008000 */
[----:B---3--:R-:W3:Y:S02]  /*6740*/  FENCE.VIEW.ASYNC.S ;  /* 0x00000000000073c6 */ /* 0x008ee40000000000 */
[----:B---3--:R-:W-:Y:S06]  /*6750*/  BAR.SYNC.DEFER_BLOCKING 0x1, 0x80 ;  /* 0x0042000000007b1d */ /* 0x008fec0000010000 */
[----:B------:R-:W-:Y:S05]  /*6760*/  @P0 BRA `(.L_x_96) ;  /* 0x0000000000540947 */ /* 0x000fea0003800000 */
[----:B------:R-:W-:Y:S01]  /*6770*/  R2UR UR13, R123 ;  /* 0x000000007b0d72ca */ /* 0x000fe200000e0000 */
[----:B------:R-:W-:Y:S01]  /*6780*/  UIADD3 UR18, UP0, UPT, UR48, 0x680, URZ ;  /* 0x0000068030127890 */ /* 0x000fe2000ff1e0ff */
[----:B------:R-:W-:Y:S01]  /*6790*/  R2UR UR14, R129 ;  /* 0x00000000810e72ca */ /* 0x000fe200000e0000 */
[----:B------:R-:W-:Y:S02]  /*67a0*/  UIADD3 UR12, UPT, UPT, UR46, 0x1980, URZ ;  /* 0x000019802e0c7890 */ /* 0x000fe4000fffe0ff */
[----:B------:R-:W-:Y:S01]  /*67b0*/  UIADD3.X UR19, UPT, UPT, URZ, UR49, URZ, UP0, !UPT ;  /* 0x00000031ff137290 */ /* 0x000fe200087fe4ff */
[----:B------:R-:W-:Y:S01]  /*67c0*/  UMOV UR15, UR36 ;  /* 0x00000024000f7c82 */ /* 0x000fe20008000000 */
[----:B------:R-:W-:Y:S01]  /*67d0*/  UIADD3 UR8, UPT, UPT, UR46, 0x2180, URZ ;  /* 0x000021802e087890 */ /* 0x000fe2000fffe0ff */
[----:B------:R-:W-:Y:S01]  /*67e0*/  UMOV UR11, UR36 ;  /* 0x00000024000b7c82 */ /* 0x000fe20008000000 */
[----:B------:R-:W-:Y:S04]  /*67f0*/  UIADD3 UR4, UPT, UPT, UR46, 0x2980, URZ ;  /* 0x000029802e047890 */ /* 0x000fe8000fffe0ff */
[----:B------:R-:W-:Y:S02]  /*6800*/  UIMAD UR13, UR13, 0x30, URZ ;  /* 0x000000300d0d78a4 */ /* 0x000fe4000f8e02ff */
[----:B------:R-:W-:Y:S02]  /*6810*/  USHF.L.U32 UR14, UR14, 0x7, URZ ;  /* 0x000000070e0e7899 */ /* 0x000fe400080006ff */
[----:B------:R-:W-:Y:S02]  /*6820*/  UIADD3 UR9, UPT, UPT, UR13, 0x10, URZ ;  /* 0x000000100d097890 */ /* 0x000fe4000fffe0ff */
[----:B------:R-:W-:Y:S01]  /*6830*/  UIADD3 UR5, UPT, UPT, UR13, 0x20, URZ ;  /* 0x000000200d057890 */ /* 0x000fe2000fffe0ff */
[----:B------:R-:W-:Y:S02]  /*6840*/  UMOV UR7, UR36 ;  /* 0x0000002400077c82 */ /* 0x000fe40008000000 */
[----:B------:R-:W-:Y:S01]  /*6850*/  UMOV UR10, UR14 ;  /* 0x0000000e000a7c82 */ /* 0x000fe20008000000 */
[----:B------:R-:W-:Y:S01]  /*6860*/  UMOV UR6, UR14 ;  /* 0x0000000e00067c82 */ /* 0x000fe20008000000 */
[----:B------:R3:W-:Y:S02]  /*6870*/  UTMASTG.3D [UR12], [UR18] ;  /* 0x0000000c120073b5 */ /* 0x0007e40008010000 */
[----:B------:R3:W-:Y:S02]  /*6880*/  UTMASTG.3D [UR8], [UR18] ;  /* 0x00000008120073b5 */ /* 0x0007e40008010000 */
[----:B------:R3:W-:Y:S01]  /*6890*/  UTMASTG.3D [UR4], [UR18] ;  /* 0x00000004120073b5 */ /* 0x0007e20008010000 */
[----:B------:R0:W-:Y:S01]  /*68a0*/  UTMACMDFLUSH ;  /* 0x00000000000079b7 */ /* 0x0001e20000000000 */
[----:B---3--:R-:W-:Y:S04]  /*68b0*/  DEPBAR.LE SB0, 0x0 ;  /* 0x000080000000791a */ /* 0x008fe80000000000 */
.L_x_96:
[----:B------:R-:W-:Y:S05]  /*68c0*/  BSYNC.RECONVERGENT B0 ;  /* 0x0000000000007941 */ /* 0x000fea0003800200 */
.L_x_95:
[----:B------:R-:W-:Y:S01]  /*68d0*/  BAR.SYNC.DEFER_BLOCKING 0x1, 0x80 ;  /* 0x0042000000007b1d */ /* 0x000fe20000010000 */
[----:B------:R-:W-:Y:S01]  /*68e0*/  ISETP.NE.AND P1, PT, R144, RZ, PT ;  /* 0x000000ff9000720c */ /* 0x000fe20003f25270 */
[----:B------:R-:W-:Y:S01]  /*68f0*/  UISETP.NE.AND UP0, UPT, UR16, 0x4, UPT ;  /* 0x000000041000788c */ /* 0x000fe2000bf05270 */
[----:B------:R-:W-:Y:S01]  /*6900*/  ISETP.NE.AND P0, PT, R145, 0x2, PT ;  /* 0x000000029100780c */ /* 0x000fe20003f05270 */
[----:B------:R-:W-:Y:S02]  /*6910*/  IMAD.IADD R123, R63, 0x1, R115 ;  /* 0x000000013f7b7824 */ /* 0x000fe400078e0273 */
[----:B------:R-:W-:Y:S01]  /*6920*/  USEL UR4, URZ, 0x1, UP0 ;  /* 0x00000001ff047887 */ /* 0x000fe20008000000 */
[----:B------:R-:W-:Y:S01]  /*6930*/  SEL R3, RZ, 0x1, P0 ;  /* 0x00000001ff037807 */ /* 0x000fe20000000000 */
[----:B------:R-:W-:Y:S01]  /*6940*/  USEL UR39, UR16, URZ, UP0 ;  /* 0x000000ff10277287 */ /* 0x000fe20008000000 */
[----:B------:R-:W-:Y:S01]  /*6950*/  SEL R145, R145, RZ, P0 ;  /* 0x000000ff91917207 */ /* 0x000fe20000000000 */
[----:B------:R-:W-:Y:S01]  /*6960*/  IMAD.IADD R129, R65, 0x1, R122 ;  /* 0x0000000141817824 */ /* 0x000fe200078e027a */
[----:B------:R-:W-:Y:S02]  /*6970*/  LOP3.LUT R140, R140, R3, RZ, 0x3c, !PT ;  /* 0x000000038c8c7212 */ /* 0x000fe400078e3cff */
[----:B------:R-:W-:Y:S02]  /*6980*/  LOP3.LUT R141, R141, UR4, RZ, 0x3c, !PT ;  /* 0x000000048d8d7c12 */ /* 0x000fe4000f8e3cff */
[----:B------:R-:W-:Y:S01]  /*6990*/  @P1 R2UR UR36, R134 ;  /* 0x00000000862412ca */ /* 0x000fe200000e0000 */
[----:B------:R-:W-:Y:S03]  /*69a0*/  @!UPT UIADD3 URZ, UPT, UPT, URZ, URZ, URZ ;  /* 0x000000fffffff290 */ /* 0x000fe6000fffe0ff */
[----:B------:R-:W-:Y:S11]  /*69b0*/  @P1 BRA `(.L_x_97) ;  /* 0xffffffe000301947 */ /* 0x000ff6000383ffff */
[----:B------:R-:W-:Y:S05]  /*69c0*/  EXIT ;  /* 0x000000000000794d */ /* 0x000fea0003800000 */
.L_x_20:
[----:B--2---:R2:W1:Y:S02]  /*69d0*/  SYNCS.PHASECHK.TRANS64.TRYWAIT P0, [R3+URZ+0x120], R2 ;  /* 0x00012002030075a7 */ /* 0x00446400080011ff */
[----:B-1----:R-:W-:Y:S05]  /*69e0*/  @!P0 NANOSLEEP.SYNCS 0x989680 ;  /* 0x009896800000895d */ /* 0x002fea0003900000 */
[----:B------:R-:W1:Y:S02]  /*69f0*/  @!P0 SYNCS.PHASECHK.TRANS64 P0, [R3+URZ+0x120], R2 ;  /* 0x00012002030085a7 */ /* 0x000e6400080010ff */
[----:B-1----:R-:W-:Y:S05]  /*6a00*/  @!P0 BRA `(.L_x_20) ;  /* 0xfffffffc00f08947 */ /* 0x002fea000383ffff */
[----:B------:R-:W-:Y:S05]  /*6a10*/  BRA `(.L_x_98) ;  /* 0xffffffac00087947 */ /* 0x000fea000383ffff */
.L_x_23:
[----:B-1----:R-:W-:Y:S07]  /*6a20*/  MOV R2, UR33 ;  /* 0x0000002100027c02 */ /* 0x002fee0008000f00 */
.L_x_99:
[----:B-1----:R1:W2:Y:S02]  /*6a30*/  SYNCS.PHASECHK.TRANS64.TRYWAIT P0, [R2+URZ+0x48], R5 ;  /* 0x00004805020075a7 */ /* 0x0022a400080011ff */
[----:B--2---:R-:W-:Y:S05]  /*6a40*/  @!P0 NANOSLEEP.SYNCS 0x989680 ;  /* 0x009896800000895d */ /* 0x004fea0003900000 */
[----:B------:R-:W2:Y:S02]  /*6a50*/  @!P0 SYNCS.PHASECHK.TRANS64 P0, [R2+URZ+0x48], R5 ;  /* 0x00004805020085a7 */ /* 0x000ea400080010ff */
[----:B--2---:R-:W-:Y:S05]  /*6a60*/  @!P0 BRA `(.L_x_99) ;  /* 0xfffffffc00f08947 */ /* 0x004fea000383ffff */
[----:B------:R-:W-:Y:S05]  /*6a70*/  BRA `(.L_x_22) ;  /* 0xffffffac00587947 */ /* 0x000fea000383ffff */
.L_x_29:
[----:B-1----:R-:W-:Y:S07]  /*6a80*/  MOV R2, UR17 ;  /* 0x0000001100027c02 */ /* 0x002fee0008000f00 */
.L_x_100:
[----:B-1----:R1:W2:Y:S02]  /*6a90*/  SYNCS.PHASECHK.TRANS64.TRYWAIT P0, [R2+URZ+0x48], R5 ;  /* 0x00004805020075a7 */ /* 0x0022a400080011ff */
[----:B--2---:R-:W-:Y:S05]  /*6aa0*/  @!P0 NANOSLEEP.SYNCS 0x989680 ;  /* 0x009896800000895d */ /* 0x004fea0003900000 */
[----:B------:R-:W2:Y:S02]  /*6ab0*/  @!P0 SYNCS.PHASECHK.TRANS64 P0, [R2+URZ+0x48], R5 ;  /* 0x00004805020085a7 */ /* 0x000ea400080010ff */
[----:B--2---:R-:W-:Y:S05]  /*6ac0*/  @!P0 BRA `(.L_x_100) ;  /* 0xfffffffc00f08947 */ /* 0x004fea000383ffff */
[----:B------:R-:W-:Y:S05]  /*6ad0*/  BRA `(.L_x_28) ;  /* 0xffffffb000007947 */ /* 0x000fea000383ffff */
.L_x_33:
[----:B-1----:R1:W2:Y:S02]  /*6ae0*/  SYNCS.PHASECHK.TRANS64.TRYWAIT P0, [R2+URZ+0xb0], R3 ;  /* 0x0000b003020075a7 */ /* 0x0022a400080011ff */
[----:B--2---:R-:W-:Y:S05]  /*6af0*/  @!P0 NANOSLEEP.SYNCS 0x989680 ;  /* 0x009896800000895d */ /* 0x004fea0003900000 */
[----:B------:R-:W2:Y:S02]  /*6b00*/  @!P0 SYNCS.PHASECHK.TRANS64 P0, [R2+URZ+0xb0], R3 ;  /* 0x0000b003020085a7 */ /* 0x000ea400080010ff */
[----:B--2---:R-:W-:Y:S05]  /*6b10*/  @!P0 BRA `(.L_x_33) ;  /* 0xfffffffc00f08947 */ /* 0x004fea000383ffff */
[----:B------:R-:W-:Y:S05]  /*6b20*/  BRA `(.L_x_101) ;  /* 0xffffffb000907947 */ /* 0x000fea000383ffff */
.L_x_37:
[----:B------:R-:W-:-:S07]  /*6b30*/  MOV R0, UR5 ;  /* 0x0000000500007c02 */ /* 0x000fce0008000f00 */
.L_x_102:
[----:B-1----:R1:W2:Y:S02]  /*6b40*/  SYNCS.PHASECHK.TRANS64.TRYWAIT P0, [R0+URZ], R3 ;  /* 0x00000003000075a7 */ /* 0x0022a400080011ff */
[----:B--2---:R-:W-:Y:S05]  /*6b50*/  @!P0 NANOSLEEP.SYNCS 0x989680 ;  /* 0x009896800000895d */ /* 0x004fea0003900000 */
[----:B------:R-:W2:Y:S02]  /*6b60*/  @!P0 SYNCS.PHASECHK.TRANS64 P0, [R0+URZ], R3 ;  /* 0x00000003000085a7 */ /* 0x000ea400080010ff */
[----:B--2---:R-:W-:Y:S05]  /*6b70*/  @!P0 BRA `(.L_x_102) ;  /* 0xfffffffc00f08947 */ /* 0x004fea000383ffff */
[----:B------:R-:W-:Y:S05]  /*6b80*/  BRA `(.L_x_103) ;  /* 0xffffffb800007947 */ /* 0x000fea000383ffff */
.L_x_38:
[----:B------:R-:W-:-:S07]  /*6b90*/  MOV R0, UR5 ;  /* 0x0000000500007c02 */ /* 0x000fce0008000f00 */
.L_x_104:
[----:B-1----:R1:W2:Y:S02]  /*6ba0*/  SYNCS.PHASECHK.TRANS64.TRYWAIT P0, [R0+URZ], R3 ;  /* 0x00000003000075a7 */ /* 0x0022a400080011ff */
[----:B--2---:R-:W-:Y:S05]  /*6bb0*/  @!P0 NANOSLEEP.SYNCS 0x989680 ;  /* 0x009896800000895d */ /* 0x004fea0003900000 */
[----:B------:R-:W2:Y:S02]  /*6bc0*/  @!P0 SYNCS.PHASECHK.TRANS64 P0, [R0+URZ], R3 ;  /* 0x00000003000085a7 */ /* 0x000ea400080010ff */
[----:B--2---:R-:W-:Y:S05]  /*6bd0*/  @!P0 BRA `(.L_x_104) ;  /* 0xfffffffc00f08947 */ /* 0x004fea000383ffff */
[----:B------:R-:W-:Y:S05]  /*6be0*/  BRA `(.L_x_105) ;  /* 0xffffffb8000c7947 */ /* 0x000fea000383ffff */
.L_x_39:
[----:B------:R-:W-:-:S07]  /*6bf0*/  MOV R0, UR5 ;  /* 0x0000000500007c02 */ /* 0x000fce0008000f00 */
.L_x_106:
[----:B-1----:R1:W2:Y:S02]  /*6c00*/  SYNCS.PHASECHK.TRANS64.TRYWAIT P0, [R0+URZ], R3 ;  /* 0x00000003000075a7 */ /* 0x0022a400080011ff */
[----:B--2---:R-:W-:Y:S05]  /*6c10*/  @!P0 NANOSLEEP.SYNCS 0x989680 ;  /* 0x009896800000895d */ /* 0x004fea0003900000 */
[----:B------:R-:W2:Y:S02]  /*6c20*/  @!P0 SYNCS.PHASECHK.TRANS64 P0, [R0+URZ], R3 ;  /* 0x00000003000085a7 */ /* 0x000ea400080010ff */
[----:B--2---:R-:W-:Y:S05]  /*6c30*/  @!P0 BRA `(.L_x_106) ;  /* 0xfffffffc00f08947 */ /* 0x004fea000383ffff */
[----:B------:R-:W-:Y:S05]  /*6c40*/  BRA `(.L_x_107) ;  /* 0xffffffb800187947 */ /* 0x000fea000383ffff */
.L_x_40:
[----:B------:R-:W-:-:S07]  /*6c50*/  MOV R0, UR5 ;  /* 0x0000000500007c02 */ /* 0x000fce0008000f00 */
.L_x_108:
[----:B-1----:R1:W2:Y:S02]  /*6c60*/  SYNCS.PHASECHK.TRANS64.TRYWAIT P0, [R0+URZ], R3 ;  /* 0x00000003000075a7 */ /* 0x0022a400080011ff */
[----:B--2---:R-:W-:Y:S05]  /*6c70*/  @!P0 NANOSLEEP.SYNCS 0x989680 ;  /* 0x009896800000895d */ /* 0x004fea0003900000 */
[----:B------:R-:W2:Y:S02]  /*6c80*/  @!P0 SYNCS.PHASECHK.TRANS64 P0, [R0+URZ], R3 ;  /* 0x00000003000085a7 */ /* 0x000ea400080010ff */
[----:B--2---:R-:W-:Y:S05]  /*6c90*/  @!P0 BRA `(.L_x_108) ;  /* 0xfffffffc00f08947 */ /* 0x004fea000383ffff */
[----:B------:R-:W-:Y:S05]  /*6ca0*/  BRA `(.L_x_109) ;  /* 0xffffffb800247947 */ /* 0x000fea000383ffff */
.L_x_41:
[----:B------:R-:W-:-:S07]  /*6cb0*/  MOV R0, UR5 ;  /* 0x0000000500007c02 */ /* 0x000fce0008000f00 */
.L_x_110:
[----:B-1----:R1:W2:Y:S02]  /*6cc0*/  SYNCS.PHASECHK.TRANS64.TRYWAIT P0, [R0+URZ], R3 ;  /* 0x00000003000075a7 */ /* 0x0022a400080011ff */
[----:B--2---:R-:W-:Y:S05]  /*6cd0*/  @!P0 NANOSLEEP.SYNCS 0x989680 ;  /* 0x009896800000895d */ /* 0x004fea0003900000 */
[----:B------:R-:W2:Y:S02]  /*6ce0*/  @!P0 SYNCS.PHASECHK.TRANS64 P0, [R0+URZ], R3 ;  /* 0x00000003000085a7 */ /* 0x000ea400080010ff */
[----:B--2---:R-:W-:Y:S05]  /*6cf0*/  @!P0 BRA `(.L_x_110) ;  /* 0xfffffffc00f08947 */ /* 0x004fea000383ffff */
[----:B------:R-:W-:Y:S05]  /*6d00*/  BRA `(.L_x_111) ;  /* 0xffffffb800307947 */ /* 0x000fea000383ffff */
.L_x_42:
[----:B------:R-:W-:-:S07]  /*6d10*/  MOV R0, UR5 ;  /* 0x0000000500007c02 */ /* 0x000fce0008000f00 */
.L_x_112:
[----:B-1----:R1:W2:Y:S02]  /*6d20*/  SYNCS.PHASECHK.TRANS64.TRYWAIT P0, [R0+URZ], R3 ;  /* 0x00000003000075a7 */ /* 0x0022a400080011ff */
[----:B--2---:R-:W-:Y:S05]  /*6d30*/  @!P0 NANOSLEEP.SYNCS 0x989680 ;  /* 0x009896800000895d */ /* 0x004fea0003900000 */
[----:B------:R-:W2:Y:S02]  /*6d40*/  @!P0 SYNCS.PHASECHK.TRANS64 P0, [R0+URZ], R3 ;  /* 0x00000003000085a7 */ /* 0x000ea400080010ff */
[----:B--2---:R-:W-:Y:S05]  /*6d50*/  @!P0 BRA `(.L_x_112) ;  /* 0xfffffffc00f08947 */ /* 0x004fea000383ffff */
[----:B------:R-:W-:Y:S05]  /*6d60*/  BRA `(.L_x_113) ;  /* 0xffffffb8003c7947 */ /* 0x000fea000383ffff */
.L_x_43:
[----:B------:R-:W-:-:S07]  /*6d70*/  MOV R0, UR5 ;  /* 0x0000000500007c02 */ /* 0x000fce0008000f00 */
.L_x_114:
[----:B-1----:R1:W2:Y:S02]  /*6d80*/  SYNCS.PHASECHK.TRANS64.TRYWAIT P0, [R0+URZ], R3 ;  /* 0x00000003000075a7 */ /* 0x0022a400080011ff */
[----:B--2---:R-:W-:Y:S05]  /*6d90*/  @!P0 NANOSLEEP.SYNCS 0x989680 ;  /* 0x009896800000895d */ /* 0x004fea0003900000 */
[----:B------:R-:W2:Y:S02]  /*6da0*/  @!P0 SYNCS.PHASECHK.TRANS64 P0, [R0+URZ], R3 ;  /* 0x00000003000085a7 */ /* 0x000ea400080010ff */
[----:B--2---:R-:W-:Y:S05]  /*6db0*/  @!P0 BRA `(.L_x_114) ;  /* 0xfffffffc00f08947 */ /* 0x004fea000383ffff */
[----:B------:R-:W-:Y:S05]  /*6dc0*/  BRA `(.L_x_115) ;  /* 0xffffffb800487947 */ /* 0x000fea000383ffff */
.L_x_44:
[----:B------:R-:W-:-:S07]  /*6dd0*/  MOV R0, UR5 ;  /* 0x0000000500007c02 */ /* 0x000fce0008000f00 */
.L_x_116:
[----:B-1----:R1:W2:Y:S02]  /*6de0*/  SYNCS.PHASECHK.TRANS64.TRYWAIT P0, [R0+URZ], R3 ;  /* 0x00000003000075a7 */ /* 0x0022a400080011ff */
[----:B--2---:R-:W-:Y:S05]  /*6df0*/  @!P0 NANOSLEEP.SYNCS 0x989680 ;  /* 0x009896800000895d */ /* 0x004fea0003900000 */
[----:B------:R-:W2:Y:S02]  /*6e00*/  @!P0 SYNCS.PHASECHK.TRANS64 P0, [R0+URZ], R3 ;  /* 0x00000003000085a7 */ /* 0x000ea400080010ff */
[----:B--2---:R-:W-:Y:S05]  /*6e10*/  @!P0 BRA `(.L_x_116) ;  /* 0xfffffffc00f08947 */ /* 0x004fea000383ffff */
[----:B------:R-:W-:Y:S05]  /*6e20*/  BRA `(.L_x_117) ;  /* 0xffffffb800547947 */ /* 0x000fea000383ffff */
.L_x_47:
[----:B-1----:R1:W2:Y:S02]  /*6e30*/  SYNCS.PHASECHK.TRANS64.TRYWAIT P0, [R2+URZ+0x110], R5 ;  /* 0x00011005020075a7 */ /* 0x0022a400080011ff */
[----:B--2---:R-:W-:Y:S05]  /*6e40*/  @!P0 NANOSLEEP.SYNCS 0x989680 ;  /* 0x009896800000895d */ /* 0x004fea0003900000 */
[----:B------:R-:W2:Y:S02]  /*6e50*/  @!P0 SYNCS.PHASECHK.TRANS64 P0, [R2+URZ+0x110], R5 ;  /* 0x00011005020085a7 */ /* 0x000ea400080010ff */
[----:B--2---:R-:W-:Y:S05]  /*6e60*/  @!P0 BRA `(.L_x_47) ;  /* 0xfffffffc00f08947 */ /* 0x004fea000383ffff */
[----:B------:R-:W-:Y:S05]  /*6e70*/  BRA `(.L_x_118) ;  /* 0xffffffb800b07947 */ /* 0x000fea000383ffff */
.L_x_48:
[----:B------:R-:W-:-:S07]  /*6e80*/  MOV R2, UR5 ;  /* 0x0000000500027c02 */ /* 0x000fce0008000f00 */
.L_x_119:
[----:B-1----:R1:W2:Y:S02]  /*6e90*/  SYNCS.PHASECHK.TRANS64.TRYWAIT P0, [R2+URZ+0xc0], R5 ;  /* 0x0000c005020075a7 */ /* 0x0022a400080011ff */
[----:B--2---:R-:W-:Y:S05]  /*6ea0*/  @!P0 NANOSLEEP.SYNCS 0x989680 ;  /* 0x009896800000895d */ /* 0x004fea0003900000 */
[----:B------:R-:W2:Y:S02]  /*6eb0*/  @!P0 SYNCS.PHASECHK.TRANS64 P0, [R2+URZ+0xc0], R5 ;  /* 0x0000c005020085a7 */ /* 0x000ea400080010ff */
[----:B--2---:R-:W-:Y:S05]  /*6ec0*/  @!P0 BRA `(.L_x_119) ;  /* 0xfffffffc00f08947 */ /* 0x004fea000383ffff */
[----:B------:R-:W-:Y:S05]  /*6ed0*/  BRA `(.L_x_120) ;  /* 0xffffffb800c07947 */ /* 0x000fea000383ffff */
.L_x_49:
[----:B-1----:R1:W2:Y:S02]  /*6ee0*/  SYNCS.PHASECHK.TRANS64.TRYWAIT P1, [R2+URZ+0xb0], R5 ;  /* 0x0000b005020075a7 */ /* 0x0022a400080211ff */
[----:B--2---:R-:W-:Y:S05]  /*6ef0*/  @!P1 NANOSLEEP.SYNCS 0x989680 ;  /* 0x009896800000995d */ /* 0x004fea0003900000 */
[----:B------:R-:W2:Y:S02]  /*6f00*/  @!P1 SYNCS.PHASECHK.TRANS64 P1, [R2+URZ+0xb0], R5 ;  /* 0x0000b005020095a7 */ /* 0x000ea400080210ff */
[----:B--2---:R-:W-:Y:S05]  /*6f10*/  @!P1 BRA `(.L_x_49) ;  /* 0xfffffffc00f09947 */ /* 0x004fea000383ffff */
[----:B------:R-:W-:Y:S05]  /*6f20*/  BRA `(.L_x_121) ;  /* 0xffffffb800f07947 */ /* 0x000fea000383ffff */
.L_x_52:
[----:B------:R-:W-:-:S07]  /*6f30*/  MOV R0, UR5 ;  /* 0x0000000500007c02 */ /* 0x000fce0008000f00 */
.L_x_122:
[----:B-1----:R1:W2:Y:S02]  /*6f40*/  SYNCS.PHASECHK.TRANS64.TRYWAIT P0, [R0+URZ+0xc0], R3 ;  /* 0x0000c003000075a7 */ /* 0x0022a400080011ff */
[----:B--2---:R-:W-:Y:S05]  /*6f50*/  @!P0 NANOSLEEP.SYNCS 0x989680 ;  /* 0x009896800000895d */ /* 0x004fea0003900000 */
[----:B------:R-:W2:Y:S02]  /*6f60*/  @!P0 SYNCS.PHASECHK.TRANS64 P0, [R0+URZ+0xc0], R3 ;  /* 0x0000c003000085a7 */ /* 0x000ea400080010ff */
[----:B--2---:R-:W-:Y:S05]  /*6f70*/  @!P0 BRA `(.L_x_122) ;  /* 0xfffffffc00f08947 */ /* 0x004fea000383ffff */
[----:B------:R-:W-:Y:S05]  /*6f80*/  BRA `(.L_x_51) ;  /* 0xffffffbc00447947 */ /* 0x000fea000383ffff */
.L_x_59:
[----:B-1----:R1:W2:Y:S02]  /*6f90*/  SYNCS.PHASECHK.TRANS64.TRYWAIT P1, [R0+URZ+0xb0], R5 ;  /* 0x0000b005000075a7 */ /* 0x0022a400080211ff */
[----:B--2---:R-:W-:Y:S05]  /*6fa0*/  @!P1 NANOSLEEP.SYNCS 0x989680 ;  /* 0x009896800000995d */ /* 0x004fea0003900000 */
[----:B------:R-:W2:Y:S02]  /*6fb0*/  @!P1 SYNCS.PHASECHK.TRANS64 P1, [R0+URZ+0xb0], R5 ;  /* 0x0000b005000095a7 */ /* 0x000ea400080210ff */
[----:B--2---:R-:W-:Y:S05]  /*6fc0*/  @!P1 BRA `(.L_x_59) ;  /* 0xfffffffc00f09947 */ /* 0x004fea000383ffff */
[----:B------:R-:W-:Y:S05]  /*6fd0*/  BRA `(.L_x_123) ;  /* 0xffffffc000b47947 */ /* 0x000fea000383ffff */
.L_x_60:
[----:B------:R-:W-:-:S07]  /*6fe0*/  MOV R3, UR14 ;  /* 0x0000000e00037c02 */ /* 0x000fce0008000f00 */
.L_x_124:
[----:B-1----:R1:W2:Y:S02]  /*6ff0*/  SYNCS.PHASECHK.TRANS64.TRYWAIT P0, [R3+URZ+0xf0], R0 ;  /* 0x0000f000030075a7 */ /* 0x0022a400080011ff */
[----:B--2---:R-:W-:Y:S05]  /*7000*/  @!P0 NANOSLEEP.SYNCS 0x989680 ;  /* 0x009896800000895d */ /* 0x004fea0003900000 */
[----:B------:R-:W2:Y:S02]  /*7010*/  @!P0 SYNCS.PHASECHK.TRANS64 P0, [R3+URZ+0xf0], R0 ;  /* 0x0000f000030085a7 */ /* 0x000ea400080010ff */
[----:B--2---:R-:W-:Y:S05]  /*7020*/  @!P0 BRA `(.L_x_124) ;  /* 0xfffffffc00f08947 */ /* 0x004fea000383ffff */
[----:B------:R-:W-:Y:S05]  /*7030*/  BRA `(.L_x_125) ;  /* 0xffffffc000ec7947 */ /* 0x000fea000383ffff */
.L_x_63:
[----:B------:R-:W-:Y:S07]  /*7040*/  MOV R0, UR7 ;  /* 0x0000000700007c02 */ /* 0x000fee0008000f00 */
.L_x_126:
[----:B-1----:R1:W2:Y:S02]  /*7050*/  SYNCS.PHASECHK.TRANS64.TRYWAIT P0, [R0+URZ], R3 ;  /* 0x00000003000075a7 */ /* 0x0022a400080011ff */
[----:B--2---:R-:W-:Y:S05]  /*7060*/  @!P0 NANOSLEEP.SYNCS 0x989680 ;  /* 0x009896800000895d */ /* 0x004fea0003900000 */
[----:B------:R-:W2:Y:S02]  /*7070*/  @!P0 SYNCS.PHASECHK.TRANS64 P0, [R0+URZ], R3 ;  /* 0x00000003000085a7 */ /* 0x000ea400080010ff */
[----:B--2---:R-:W-:Y:S05]  /*7080*/  @!P0 BRA `(.L_x_126) ;  /* 0xfffffffc00f08947 */ /* 0x004fea000383ffff */
[----:B------:R-:W-:Y:S05]  /*7090*/  BRA `(.L_x_62) ;  /* 0xffffffc400087947 */ /* 0x000fea000383ffff */
.L_x_66:
[----:B------:R-:W-:-:S07]  /*70a0*/  MOV R0, UR5 ;  /* 0x0000000500007c02 */ /* 0x000fce0008000f00 */
.L_x_127:
[----:B--2---:R2:W3:Y:S02]  /*70b0*/  SYNCS.PHASECHK.TRANS64.TRYWAIT P0, [R0+URZ], R3 ;  /* 0x00000003000075a7 */ /* 0x0044e400080011ff */
[----:B---3--:R-:W-:Y:S05]  /*70c0*/  @!P0 NANOSLEEP.SYNCS 0x989680 ;  /* 0x009896800000895d */ /* 0x008fea0003900000 */
[----:B------:R-:W3:Y:S02]  /*70d0*/  @!P0 SYNCS.PHASECHK.TRANS64 P0, [R0+URZ], R3 ;  /* 0x00000003000085a7 */ /* 0x000ee400080010ff */
[----:B---3--:R-:W-:Y:S05]  /*70e0*/  @!P0 BRA `(.L_x_127) ;  /* 0xfffffffc00f08947 */ /* 0x008fea000383ffff */
[----:B------:R-:W-:Y:S05]  /*70f0*/  BRA `(.L_x_128) ;  /* 0xffffffc400e47947 */ /* 0x000fea000383ffff */
.L_x_67:
[----:B------:R-:W-:-:S07]  /*7100*/  MOV R0, UR5 ;  /* 0x0000000500007c02 */ /* 0x000fce0008000f00 */
.L_x_129:
[----:B--2---:R2:W3:Y:S02]  /*7110*/  SYNCS.PHASECHK.TRANS64.TRYWAIT P0, [R0+URZ], R3 ;  /* 0x00000003000075a7 */ /* 0x0044e400080011ff */
[----:B---3--:R-:W-:Y:S05]  /*7120*/  @!P0 NANOSLEEP.SYNCS 0x989680 ;  /* 0x009896800000895d */ /* 0x008fea0003900000 */
[----:B------:R-:W3:Y:S02]  /*7130*/  @!P0 SYNCS.PHASECHK.TRANS64 P0, [R0+URZ], R3 ;  /* 0x00000003000085a7 */ /* 0x000ee400080010ff */
[----:B---3--:R-:W-:Y:S05]  /*7140*/  @!P0 BRA `(.L_x_129) ;  /* 0xfffffffc00f08947 */ /* 0x008fea000383ffff */
[----:B------:R-:W-:Y:S05]  /*7150*/  BRA `(.L_x_130) ;  /* 0xffffffc400f07947 */ /* 0x000fea000383ffff */
.L_x_68:
[----:B------:R-:W-:-:S07]  /*7160*/  MOV R0, UR5 ;  /* 0x0000000500007c02 */ /* 0x000fce0008000f00 */
.L_x_131:
[----:B--2---:R2:W3:Y:S02]  /*7170*/  SYNCS.PHASECHK.TRANS64.TRYWAIT P0, [R0+URZ], R3 ;  /* 0x00000003000075a7 */ /* 0x0044e400080011ff */
[----:B---3--:R-:W-:Y:S05]  /*7180*/  @!P0 NANOSLEEP.SYNCS 0x989680 ;  /* 0x009896800000895d */ /* 0x008fea0003900000 */
[----:B------:R-:W3:Y:S02]  /*7190*/  @!P0 SYNCS.PHASECHK.TRANS64 P0, [R0+URZ], R3 ;  /* 0x00000003000085a7 */ /* 0x000ee400080010ff */
[----:B---3--:R-:W-:Y:S05]  /*71a0*/  @!P0 BRA `(.L_x_131) ;  /* 0xfffffffc00f08947 */ /* 0x008fea000383ffff */
[----:B------:R-:W-:Y:S05]  /*71b0*/  BRA `(.L_x_132) ;  /* 0xffffffc400fc7947 */ /* 0x000fea000383ffff */
.L_x_69:
[----:B------:R-:W-:-:S07]  /*71c0*/  MOV R0, UR6 ;  /* 0x0000000600007c02 */ /* 0x000fce0008000f00 */
.L_x_133:
[----:B--2---:R2:W3:Y:S02]  /*71d0*/  SYNCS.PHASECHK.TRANS64.TRYWAIT P0, [R0+URZ], R3 ;  /* 0x00000003000075a7 */ /* 0x0044e400080011ff */
[----:B---3--:R-:W-:Y:S05]  /*71e0*/  @!P0 NANOSLEEP.SYNCS 0x989680 ;  /* 0x009896800000895d */ /* 0x008fea0003900000 */
[----:B------:R-:W3:Y:S02]  /*71f0*/  @!P0 SYNCS.PHASECHK.TRANS64 P0, [R0+URZ], R3 ;  /* 0x00000003000085a7 */ /* 0x000ee400080010ff */
[----:B---3--:R-:W-:Y:S05]  /*7200*/  @!P0 BRA `(.L_x_133) ;  /* 0xfffffffc00f08947 */ /* 0x008fea000383ffff */
[----:B------:R-:W-:Y:S05]  /*7210*/  BRA `(.L_x_134) ;  /* 0xffffffc800087947 */ /* 0x000fea000383ffff */
.L_x_74:
[----:B--2---:R2:W3:Y:S02]  /*7220*/  SYNCS.PHASECHK.TRANS64.TRYWAIT P0, [R0+URZ+0xb0], R3 ;  /* 0x0000b003000075a7 */ /* 0x0044e400080011ff */
[----:B---3--:R-:W-:Y:S05]  /*7230*/  @!P0 NANOSLEEP.SYNCS 0x989680 ;  /* 0x009896800000895d */ /* 0x008fea0003900000 */
[----:B------:R-:W3:Y:S02]  /*7240*/  @!P0 SYNCS.PHASECHK.TRANS64 P0, [R0+URZ+0xb0], R3 ;  /* 0x0000b003000085a7 */ /* 0x000ee400080010ff */
[----:B---3--:R-:W-:Y:S05]  /*7250*/  @!P0 BRA `(.L_x_74) ;  /* 0xfffffffc00f08947 */ /* 0x008fea000383ffff */
[----:B------:R-:W-:Y:S05]  /*7260*/  BRA `(.L_x_135) ;  /* 0xffffffcc00047947 */ /* 0x000fea000383ffff */
.L_x_77:
[----:B------:R-:W-:Y:S07]  /*7270*/  MOV R0, UR7 ;  /* 0x0000000700007c02 */ /* 0x000fee0008000f00 */
.L_x_136:
[----:B--2---:R2:W3:Y:S02]  /*7280*/  SYNCS.PHASECHK.TRANS64.TRYWAIT P0, [R0+URZ+0xa8], R3 ;  /* 0x0000a803000075a7 */ /* 0x0044e400080011ff */
[----:B---3--:R-:W-:Y:S05]  /*7290*/  @!P0 NANOSLEEP.SYNCS 0x989680 ;  /* 0x009896800000895d */ /* 0x008fea0003900000 */
[----:B------:R-:W3:Y:S02]  /*72a0*/  @!P0 SYNCS.PHASECHK.TRANS64 P0, [R0+URZ+0xa8], R3 ;  /* 0x0000a803000085a7 */ /* 0x000ee400080010ff */
[----:B---3--:R-:W-:Y:S05]  /*72b0*/  @!P0 BRA `(.L_x_136) ;  /* 0xfffffffc00f08947 */ /* 0x008fea000383ffff */
[----:B------:R-:W-:Y:S05]  /*72c0*/  BRA `(.L_x_76) ;  /* 0xffffffcc00f07947 */ /* 0x000fea000383ffff */
.L_x_80:
[----:B------:R-:W-:Y:S07]  /*72d0*/  MOV R3, UR7 ;  /* 0x0000000700037c02 */ /* 0x000fee0008000f00 */
.L_x_137:
[----:B-1----:R1:W2:Y:S02]  /*72e0*/  SYNCS.PHASECHK.TRANS64.TRYWAIT P2, [R3+URZ+0x98], R26 ;  /* 0x0000981a030075a7 */ /* 0x0022a400080411ff */
[----:B--2---:R-:W-:Y:S05]  /*72f0*/  @!P2 NANOSLEEP.SYNCS 0x989680 ;  /* 0x009896800000a95d */ /* 0x004fea0003900000 */
[----:B------:R-:W2:Y:S02]  /*7300*/  @!P2 SYNCS.PHASECHK.TRANS64 P2, [R3+URZ+0x98], R26 ;  /* 0x0000981a0300a5a7 */ /* 0x000ea400080410ff */
[----:B--2---:R-:W-:Y:S05]  /*7310*/  @!P2 BRA `(.L_x_137) ;  /* 0xfffffffc00f0a947 */ /* 0x004fea000383ffff */
[----:B------:R-:W-:Y:S05]  /*7320*/  BRA `(.L_x_138) ;  /* 0xffffffd000847947 */ /* 0x000fea000383ffff */
.L_x_83:
[----:B--2---:R2:W4:Y:S02]  /*7330*/  SYNCS.PHASECHK.TRANS64.TRYWAIT P0, [R0+URZ+0xb0], R3 ;  /* 0x0000b003000075a7 */ /* 0x00452400080011ff */
[----:B----4-:R-:W-:Y:S05]  /*7340*/  @!P0 NANOSLEEP.SYNCS 0x989680 ;  /* 0x009896800000895d */ /* 0x010fea0003900000 */
[----:B------:R-:W4:Y:S02]  /*7350*/  @!P0 SYNCS.PHASECHK.TRANS64 P0, [R0+URZ+0xb0], R3 ;  /* 0x0000b003000085a7 */ /* 0x000f2400080010ff */
[----:B----4-:R-:W-:Y:S05]  /*7360*/  @!P0 BRA `(.L_x_83) ;  /* 0xfffffffc00f08947 */ /* 0x010fea000383ffff */
[----:B------:R-:W-:Y:S05]  /*7370*/  BRA `(.L_x_139) ;  /* 0xffffffd400d47947 */ /* 0x000fea000383ffff */
.L_x_89:
[----:B------:R-:W-:Y:S07]  /*7380*/  MOV R0, UR46 ;  /* 0x0000002e00007c02 */ /* 0x000fee0008000f00 */
.L_x_140:
[----:B-1----:R1:W2:Y:S02]  /*7390*/  SYNCS.PHASECHK.TRANS64.TRYWAIT P0, [R0+URZ+0x90], R3 ;  /* 0x00009003000075a7 */ /* 0x0022a400080011ff */
[----:B--2---:R-:W-:Y:S05]  /*73a0*/  @!P0 NANOSLEEP.SYNCS 0x989680 ;  /* 0x009896800000895d */ /* 0x004fea0003900000 */
[----:B------:R-:W2:Y:S02]  /*73b0*/  @!P0 SYNCS.PHASECHK.TRANS64 P0, [R0+URZ+0x90], R3 ;  /* 0x00009003000085a7 */ /* 0x000ea400080010ff */
[----:B--2---:R-:W-:Y:S05]  /*73c0*/  @!P0 BRA `(.L_x_140) ;  /* 0xfffffffc00f08947 */ /* 0x004fea000383ffff */
[----:B------:R-:W-:Y:S05]  /*73d0*/  BRA `(.L_x_88) ;  /* 0xffffffdc00fc7947 */ /* 0x000fea000383ffff */
.L_x_91:
[----:B------:R-:W-:Y:S07]  /*73e0*/  MOV R3, UR50 ;  /* 0x0000003200037c02 */ /* 0x000fee0008000f00 */
.L_x_141:
[----:B-1----:R1:W3:Y:S02]  /*73f0*/  SYNCS.PHASECHK.TRANS64.TRYWAIT P1, [R3+URZ+0xd0], R8 ;  /* 0x0000d008030075a7 */ /* 0x0022e400080211ff */
[----:B---3--:R-:W-:Y:S05]  /*7400*/  @!P1 NANOSLEEP.SYNCS 0x989680 ;  /* 0x009896800000995d */ /* 0x008fea0003900000 */
[----:B------:R-:W3:Y:S02]  /*7410*/  @!P1 SYNCS.PHASECHK.TRANS64 P1, [R3+URZ+0xd0], R8 ;  /* 0x0000d008030095a7 */ /* 0x000ee400080210ff */
[----:B---3--:R-:W-:Y:S05]  /*7420*/  @!P1 BRA `(.L_x_141) ;  /* 0xfffffffc00f09947 */ /* 0x008fea000383ffff */
[----:B------:R-:W-:Y:S05]  /*7430*/  BRA `(.L_x_90) ;  /* 0xffffffe0007c7947 */ /* 0x000fea000383ffff */
        .weak           $__internal_0_$__cuda_sm10x_tcgen05_guardrail_trap_col_being_dealloced_not_returned_by_alloc
        .type           $__internal_0_$__cuda_sm10x_tcgen05_guardrail_trap_col_being_dealloced_not_returned_by_alloc,@function
        .size           $__internal_0_$__cuda_sm10x_tcgen05_guardrail_trap_col_being_dealloced_not_returned_by_alloc,($__internal_1_$__cuda_sm10x_tcgen05_guardrail_trap_phase_invalid_during_alloc - $__internal_0_$__cuda_sm10x_tcgen05_guardrail_trap_col_being_dealloced_not_returned_by_alloc)
$__internal_0_$__cuda_sm10x_tcgen05_guardrail_trap_col_being_dealloced_not_returned_by_alloc:
[----:B------:R-:W-:Y:S05]  /*7440*/  BPT.TRAP 0x1 ;  /* 0x000000040000795c */ /* 0x000fea0000300000 */
[----:B------:R-:W-:-:S04]  /*7450*/  HFMA2 R3, -RZ, RZ, 0, 0 ;  /* 0x00000000ff037431 */ /* 0x000fc800000001ff */
[----:B------:R-:W-:Y:S05]  /*7460*/  RET.REL.NODEC R2 `(_ZN7cutlass13device_kernelINS_4gemm6kernel13GemmUniversalIN4cute5tupleIJiiiiEEENS1_10collective13CollectiveMmaINS1_35MainloopSm100TmaUmmaWarpSpecializedILi9ELi2ELi4ENS5_IJNS4_1CILi1EEESB_SB_EEEEENS5_IJNSA_ILi128EEENSA_ILi48EEESE_EEENS_12float_e4m3_tENS5_IJlSB_lEEESH_SI_NS4_8TiledMMAINS4_8MMA_AtomIJNS4_10MMA_TraitsINS4_19SM100_MMA_F8F6F4_SSEJSH_SH_fSE_SF_NS4_17integral_constantINS4_4UMMA5MajorELSP_0EEESQ_NSN_INSO_7ScaleInELSR_0EEESS_EEEEEENS4_6LayoutISC_NS5_IJNSA_ILi0EEESW_SW_EEEEENS5_IJNS4_10UnderscoreESZ_SZ_EEEEENS4_13SM90_TMA_LOADENS4_14ComposedLayoutINS4_7SwizzleILi3ELi4ELi3EEENS4_18smem_ptr_flag_bitsILi8EEENSV_INS5_IJNSA_ILi8EEESE_EEENS5_IJSE_SB_EEEEEEEvNS4_8identityES12_S1C_vS1D_EENS_8epilogue10collective18CollectiveEpilogueINS1F_23Sm100TmaWarpSpecializedILi1ELi1ELi48ELb0ELb0EEEJSG_NS5_IJNSV_ISE_SB_EENSV_ISF_SB_EEEEESH_SI_SH_SI_NS1F_6fusion15FusionCallbacksIS1J_NS1N_17LinearCombinationISH_fSH_fLNS_15FloatRoundStyleE2EEESG_S1M_JEEENS4_5SM1004TMEM4LOAD26SM100_TMEM_LOAD_32dp32b16xES12_NS13_INS14_ILi0ELi4ELi3EEES17_NSV_INS5_IJS18_NSA_ILi16EEEEEENS5_IJS1Y_SB_EEEEEEENS4_39AutoVectorizingCopyWithAssumedAlignmentILi128EEENS4_14SM90_TMA_STOREES22_S24_S24_EEEvvEEEEvNT_6ParamsE) ;  /* 0xffffff8802e47950 */ /* 0x000fea0003c3ffff */
        .weak           $__internal_1_$__cuda_sm10x_tcgen05_guardrail_trap_phase_invalid_during_alloc
        .type           $__internal_1_$__cuda_sm10x_tcgen05_guardrail_trap_phase_invalid_during_alloc,@function
        .size           $__internal_1_$__cuda_sm10x_tcgen05_guardrail_trap_phase_invalid_during_alloc,($__internal_2_$__cuda_sm10x_tcgen05_guardrail_trap_unallocated_columns_being_dealloced - $__internal_1_$__cuda_sm10x_tcgen05_guardrail_trap_phase_invalid_during_alloc)
$__internal_1_$__cuda_sm10x_tcgen05_guardrail_trap_phase_invalid_during_alloc:
[----:B------:R-:W-:Y:S05]  /*7470*/  BPT.TRAP 0x1 ;  /* 0x000000040000795c */ /* 0x000fea0000300000 */
[----:B------:R-:W-:-:S04]  /*7480*/  MOV R3, 0x0 ;  /* 0x0000000000037802 */ /* 0x000fc80000000f00 */
[----:B------:R-:W-:Y:S05]  /*7490*/  RET.REL.NODEC R2 `(_ZN7cutlass13device_kernelINS_4gemm6kernel13GemmUniversalIN4cute5tupleIJiiiiEEENS1_10collective13CollectiveMmaINS1_35MainloopSm100TmaUmmaWarpSpecializedILi9ELi2ELi4ENS5_IJNS4_1CILi1EEESB_SB_EEEEENS5_IJNSA_ILi128EEENSA_ILi48EEESE_EEENS_12float_e4m3_tENS5_IJlSB_lEEESH_SI_NS4_8TiledMMAINS4_8MMA_AtomIJNS4_10MMA_TraitsINS4_19SM100_MMA_F8F6F4_SSEJSH_SH_fSE_SF_NS4_17integral_constantINS4_4UMMA5MajorELSP_0EEESQ_NSN_INSO_7ScaleInELSR_0EEESS_EEEEEENS4_6LayoutISC_NS5_IJNSA_ILi0EEESW_SW_EEEEENS5_IJNS4_10UnderscoreESZ_SZ_EEEEENS4_13SM90_TMA_LOADENS4_14ComposedLayoutINS4_7SwizzleILi3ELi4ELi3EEENS4_18smem_ptr_flag_bitsILi8EEENSV_INS5_IJNSA_ILi8EEESE_EEENS5_IJSE_SB_EEEEEEEvNS4_8identityES12_S1C_vS1D_EENS_8epilogue10collective18CollectiveEpilogueINS1F_23Sm100TmaWarpSpecializedILi1ELi1ELi48ELb0ELb0EEEJSG_NS5_IJNSV_ISE_SB_EENSV_ISF_SB_EEEEESH_SI_SH_SI_NS1F_6fusion15FusionCallbacksIS1J_NS1N_17LinearCombinationISH_fSH_fLNS_15FloatRoundStyleE2EEESG_S1M_JEEENS4_5SM1004TMEM4LOAD26SM100_TMEM_LOAD_32dp32b16xES12_NS13_INS14_ILi0ELi4ELi3EEES17_NSV_INS5_IJS18_NSA_ILi16EEEEEENS5_IJS1Y_SB_EEEEEEENS4_39AutoVectorizingCopyWithAssumedAlignmentILi128EEENS4_14SM90_TMA_STOREES22_S24_S24_EEEvvEEEEvNT_6ParamsE) ;  /* 0xffffff8802d87950 */ /* 0x000fea0003c3ffff */
        .weak           $__internal_2_$__cuda_sm10x_tcgen05_guardrail_trap_unallocated_columns_being_dealloced
        .type           $__internal_2_$__cuda_sm10x_tcgen05_guardrail_trap_unallocated_columns_being_dealloced,@function
        .size           $__internal_2_$__cuda_sm10x_tcgen05_guardrail_trap_unallocated_columns_being_dealloced,(.L_x_143 - $__internal_2_$__cuda_sm10x_tcgen05_guardrail_trap_unallocated_columns_being_dealloced)
$__internal_2_$__cuda_sm10x_tcgen05_guardrail_trap_unallocated_columns_being_dealloced:
[----:B------:R-:W-:Y:S05]  /*74a0*/  BPT.TRAP 0x1 ;  /* 0x000000040000795c */ /* 0x000fea0000300000 */
[----:B------:R-:W-:-:S04]  /*74b0*/  HFMA2 R3, -RZ, RZ, 0, 0 ;  /* 0x00000000ff037431 */ /* 0x000fc800000001ff */
[----:B------:R-:W-:Y:S05]  /*74c0*/  RET.REL.NODEC R2 `(_ZN7cutlass13device_kernelINS_4gemm6kernel13GemmUniversalIN4cute5tupleIJiiiiEEENS1_10collective13CollectiveMmaINS1_35MainloopSm100TmaUmmaWarpSpecializedILi9ELi2ELi4ENS5_IJNS4_1CILi1EEESB_SB_EEEEENS5_IJNSA_ILi128EEENSA_ILi48EEESE_EEENS_12float_e4m3_tENS5_IJlSB_lEEESH_SI_NS4_8TiledMMAINS4_8MMA_AtomIJNS4_10MMA_TraitsINS4_19SM100_MMA_F8F6F4_SSEJSH_SH_fSE_SF_NS4_17integral_constantINS4_4UMMA5MajorELSP_0EEESQ_NSN_INSO_7ScaleInELSR_0EEESS_EEEEEENS4_6LayoutISC_NS5_IJNSA_ILi0EEESW_SW_EEEEENS5_IJNS4_10UnderscoreESZ_SZ_EEEEENS4_13SM90_TMA_LOADENS4_14ComposedLayoutINS4_7SwizzleILi3ELi4ELi3EEENS4_18smem_ptr_flag_bitsILi8EEENSV_INS5_IJNSA_ILi8EEESE_EEENS5_IJSE_SB_EEEEEEEvNS4_8identityES12_S1C_vS1D_EENS_8epilogue10collective18CollectiveEpilogueINS1F_23Sm100TmaWarpSpecializedILi1ELi1ELi48ELb0ELb0EEEJSG_NS5_IJNSV_ISE_SB_EENSV_ISF_SB_EEEEESH_SI_SH_SI_NS1F_6fusion15FusionCallbacksIS1J_NS1N_17LinearCombinationISH_fSH_fLNS_15FloatRoundStyleE2EEESG_S1M_JEEENS4_5SM1004TMEM4LOAD26SM100_TMEM_LOAD_32dp32b16xES12_NS13_INS14_ILi0ELi4ELi3EEES17_NSV_INS5_IJS18_NSA_ILi16EEEEEENS5_IJS1Y_SB_EEEEEEENS4_39AutoVectorizingCopyWithAssumedAlignmentILi128EEENS4_14SM90_TMA_STOREES22_S24_S24_EEEvvEEEEvNT_6ParamsE) ;  /* 0xffffff8802cc7950 */ /* 0x000fea0003c3ffff */
.L_x_142:
[----:B------:R-:W-:-:S00]  /*74d0*/  BRA `(.L_x_142) ;  /* 0xfffffffc00fc7947 */ /* 0x000fc0000383ffff */
[----:B------:R-:W-:-:S00]  /*74e0*/  NOP ;  /* 0x0000000000007918 */ /* 0x000fc00000000000 */
        /* <DEDUP_REMOVED lines=9> */
.L_x_143:


//--------------------- .nv.global.init           --------------------------
	.section	.nv.global.init,"aw",@progbits
.nv.global.init:
	.type		$str$26,@object
	.size		$str$26,($str$25 - $str$26)
$str$26:
        /*0000*/ 	.byte	0x2f, 0x74, 0x6d, 0x70, 0x2f, 0x63, 0x75, 0x74, 0x6c, 0x61, 0x73, 0x73, 0x5f, 0x73, 0x77, 0x65
        /*0010*/ 	.byte	0x65, 0x70, 0x5f, 0x73, 0x72, 0x63, 0x2f, 0x69, 0x6e, 0x63, 0x6c, 0x75, 0x64, 0x65, 0x2f, 0x63
        /*0020*/ 	.byte	0x75, 0x74, 0x65, 0x2f, 0x61, 0x74, 0x6f, 0x6d, 0x2f, 0x63, 0x6f, 0x70, 0x79, 0x5f, 0x74, 0x72
        /*0030*/ 	.byte	0x61, 0x69, 0x74, 0x73, 0x5f, 0x73, 0x6d, 0x31, 0x30, 0x30, 0x2e, 0x68, 0x70, 0x70, 0x00
	.type		$str$25,@object
	.size		$str$25,(__unnamed_1 - $str$25)
$str$25:
        /*003f*/ 	.byte	0x28, 0x28, 0x75, 0x69, 0x6e, 0x74, 0x33, 0x32, 0x5f, 0x74, 0x28, 0x74, 0x68, 0x72, 0x65, 0x61
        /*004f*/ 	.byte	0x64, 0x49, 0x64, 0x78, 0x2e, 0x78, 0x29, 0x20, 0x2f, 0x20, 0x33, 0x32, 0x29, 0x20, 0x25, 0x20
        /*005f*/ 	.byte	0x34, 0x29, 0x20, 0x3d, 0x3d, 0x20, 0x28, 0x28, 0x28, 0x74, 0x6d, 0x65, 0x6d, 0x5f, 0x61, 0x64
        /*006f*/ 	.byte	0x64, 0x72, 0x20, 0x3e, 0x3e, 0x20, 0x31, 0x36, 0x29, 0x20, 0x2f, 0x20, 0x33, 0x32, 0x29, 0x20
        /*007f*/ 	.byte	0x25, 0x20, 0x34, 0x29, 0x00
	.type		__unnamed_1,@object
	.size		__unnamed_1,(.L_1 - __unnamed_1)
__unnamed_1:
        /*0084*/ 	.byte	0x63, 0x6f, 0x6e, 0x73, 0x74, 0x65, 0x78, 0x70, 0x72, 0x20, 0x76, 0x6f, 0x69, 0x64, 0x20, 0x63
        /* <DEDUP_REMOVED lines=36> */
        /*02d4*/ 	.byte	0x3a, 0x43, 0x3c, 0x30, 0x3e, 0x3e, 0x3e, 0x3e, 0x5d, 0x00
.L_1:


//--------------------- .nv.shared._ZN7cutlass13device_kernelINS_4gemm6kernel13GemmUniversalIN4cute5tupleIJiiiiEEENS1_10collective13CollectiveMmaINS1_35MainloopSm100TmaUmmaWarpSpecializedILi9ELi2ELi4ENS5_IJNS4_1CILi1EEESB_SB_EEEEENS5_IJNSA_ILi128EEENSA_ILi48EEESE_EEENS_12float_e4m3_tENS5_IJlSB_lEEESH_SI_NS4_8TiledMMAINS4_8MMA_AtomIJNS4_10MMA_TraitsINS4_19SM100_MMA_F8F6F4_SSEJSH_SH_fSE_SF_NS4_17integral_constantINS4_4UMMA5MajorELSP_0EEESQ_NSN_INSO_7ScaleInELSR_0EEESS_EEEEEENS4_6LayoutISC_NS5_IJNSA_ILi0EEESW_SW_EEEEENS5_IJNS4_10UnderscoreESZ_SZ_EEEEENS4_13SM90_TMA_LOADENS4_14ComposedLayoutINS4_7SwizzleILi3ELi4ELi3EEENS4_18smem_ptr_flag_bitsILi8EEENSV_INS5_IJNSA_ILi8EEESE_EEENS5_IJSE_SB_EEEEEEEvNS4_8identityES12_S1C_vS1D_EENS_8epilogue10collective18CollectiveEpilogueINS1F_23Sm100TmaWarpSpecializedILi1ELi1ELi48ELb0ELb0EEEJSG_NS5_IJNSV_ISE_SB_EENSV_ISF_SB_EEEEESH_SI_SH_SI_NS1F_6fusion15FusionCallbacksIS1J_NS1N_17LinearCombinationISH_fSH_fLNS_15FloatRoundStyleE2EEESG_S1M_JEEENS4_5SM1004TMEM4LOAD26SM100_TMEM_LOAD_32dp32b16xES12_NS13_INS14_ILi0ELi4ELi3EEES17_NSV_INS5_IJS18_NSA_ILi16EEEEEENS5_IJS1Y_SB_EEEEEEENS4_39AutoVectorizingCopyWithAssumedAlignmentILi128EEENS4_14SM90_TMA_STOREES22_S24_S24_EEEvvEEEEvNT_6ParamsE --------------------------
	.section	.nv.shared._ZN7cutlass13device_kernelINS_4gemm6kernel13GemmUniversalIN4cute5tupleIJiiiiEEENS1_10collective13CollectiveMmaINS1_35MainloopSm100TmaUmmaWarpSpecializedILi9ELi2ELi4ENS5_IJNS4_1CILi1EEESB_SB_EEEEENS5_IJNSA_ILi128EEENSA_ILi48EEESE_EEENS_12float_e4m3_tENS5_IJlSB_lEEESH_SI_NS4_8TiledMMAINS4_8MMA_AtomIJNS4_10MMA_TraitsINS4_19SM100_MMA_F8F6F4_SSEJSH_SH_fSE_SF_NS4_17integral_constantINS4_4UMMA5MajorELSP_0EEESQ_NSN_INSO_7ScaleInELSR_0EEESS_EEEEEENS4_6LayoutISC_NS5_IJNSA_ILi0EEESW_SW_EEEEENS5_IJNS4_10UnderscoreESZ_SZ_EEEEENS4_13SM90_TMA_LOADENS4_14ComposedLayoutINS4_7SwizzleILi3ELi4ELi3EEENS4_18smem_ptr_flag_bitsILi8EEENSV_INS5_IJNSA_ILi8EEESE_EEENS5_IJSE_SB_EEEEEEEvNS4_8identityES12_S1C_vS1D_EENS_8epilogue10collective18CollectiveEpilogueINS1F_23Sm100TmaWarpSpecializedILi1ELi1ELi48ELb0ELb0EEEJSG_NS5_IJNSV_ISE_SB_EENSV_ISF_SB_EEEEESH_SI_SH_SI_NS1F_6fusion15FusionCallbacksIS1J_NS1N_17LinearCombinationISH_fSH_fLNS_15FloatRoundStyleE2EEESG_S1M_JEEENS4_5SM1004TMEM4LOAD26SM100_TMEM_LOAD_32dp32b16xES12_NS13_INS14_ILi0ELi4ELi3EEES17_NSV_INS5_IJS18_NSA_ILi16EEEEEENS5_IJS1Y_SB_EEEEEEENS4_39AutoVectorizingCopyWithAssumedAlignmentILi128EEENS4_14SM90_TMA_STOREES22_S24_S24_EEEvvEEEEvNT_6ParamsE,"aw",@nobits
	.sectionflags	@""
	.align	16
	.zero		1024


//--------------------- .nv.shared.reserved.0     --------------------------
	.section	.nv.shared.reserved.0,"aw",@nobits
	.weak		__nv_reservedSMEM_offset_0_alias
	.size		__nv_reservedSMEM_offset_0_alias, 0, 64
	.other		__nv_reservedSMEM_offset_0_alias,@"STO_CUDA_RESERVED_SHARED STV_DEFAULT"
__nv_reservedSMEM_offset_0_alias:
	.zero		0
.nv.shared.reserved.0:
	.zero		64
	.weak		__nv_reservedSMEM_tcgen05_partition
	.type		__nv_reservedSMEM_tcgen05_partition,@object
	.size		__nv_reservedSMEM_tcgen05_partition,(.L_0 - __nv_reservedSMEM_tcgen05_partition)
__nv_reservedSMEM_tcgen05_partition:
	.zero		32
.L_0:


//--------------------- .nv.global                --------------------------
	.section	.nv.global,"aw",@nobits
.nv.global:
	.type		_ZN40_INTERNAL_f7699627_4_k_cu_3d3850fb_198234cute1_E,@object
	.size		_ZN40_INTERNAL_f7699627_4_k_cu_3d3850fb_198234cute1_E,(_ZN40_INTERNAL_f7699627_4_k_cu_3d3850fb_198234cuda3std3__45__cpo6cbeginE - _ZN40_INTERNAL_f7699627_4_k_cu_3d3850fb_198234cute1_E)
_ZN40_INTERNAL_f7699627_4_k_cu_3d3850fb_198234cute1_E:
	.zero		1
	.type		_ZN40_INTERNAL_f7699627_4_k_cu_3d3850fb_198234cuda3std3__45__cpo6cbeginE,@object
	.size		_ZN40_INTERNAL_f7699627_4_k_cu_3d3850fb_198234cuda3std3__45__cpo6cbeginE,(_ZN40_INTERNAL_f7699627_4_k_cu_3d3850fb_198234cuda3std3__48in_placeE - _ZN40_INTERNAL_f7699627_4_k_cu_3d3850fb_198234cuda3std3__45__cpo6cbeginE)
_ZN40_INTERNAL_f7699627_4_k_cu_3d3850fb_198234cuda3std3__45__cpo6cbeginE:
	.zero		1
	.type		_ZN40_INTERNAL_f7699627_4_k_cu_3d3850fb_198234cuda3std3__48in_placeE,@object
	.size		_ZN40_INTERNAL_f7699627_4_k_cu_3d3850fb_198234cuda3std3__48in_placeE,(_ZN40_INTERNAL_f7699627_4_k_cu_3d3850fb_198234cuda3std6ranges3__45__cpo9iter_moveE - _ZN40_INTERNAL_f7699627_4_k_cu_3d3850fb_198234cuda3std3__48in_placeE)
_ZN40_INTERNAL_f7699627_4_k_cu_3d3850fb_198234cuda3std3__48in_placeE:
	.zero		1
	.type		_ZN40_INTERNAL_f7699627_4_k_cu_3d3850fb_198234cuda3std6ranges3__45__cpo9iter_moveE,@object
	.size		_ZN40_INTERNAL_f7699627_4_k_cu_3d3850fb_198234cuda3std6ranges3__45__cpo9iter_moveE,(_ZN40_INTERNAL_f7699627_4_k_cu_3d3850fb_198234cuda3std3__45__cpo5beginE - _ZN40_INTERNAL_f7699627_4_k_cu_3d3850fb_198234cuda3std6ranges3__45__cpo9iter_moveE)
_ZN40_INTERNAL_f7699627_4_k_cu_3d3850fb_198234cuda3std6ranges3__45__cpo9iter_moveE:
	.zero		1
	.type		_ZN40_INTERNAL_f7699627_4_k_cu_3d3850fb_198234cuda3std3__45__cpo5beginE,@object
	.size		_ZN40_INTERNAL_f7699627_4_k_cu_3d3850fb_198234cuda3std3__45__cpo5beginE,(_ZN40_INTERNAL_f7699627_4_k_cu_3d3850fb_198234cuda3std3__442_GLOBAL__N__f7699627_4_k_cu_3d3850fb_198236ignoreE - _ZN40_INTERNAL_f7699627_4_k_cu_3d3850fb_198234cuda3std3__45__cpo5beginE)
_ZN40_INTERNAL_f7699627_4_k_cu_3d3850fb_198234cuda3std3__45__cpo5beginE:
	.zero		1
	.type		_ZN40_INTERNAL_f7699627_4_k_cu_3d3850fb_198234cuda3std3__442_GLOBAL__N__f7699627_4_k_cu_3d3850fb_198236ignoreE,@object
	.size		_ZN40_INTERNAL_f7699627_4_k_cu_3d3850fb_198234cuda3std3__442_GLOBAL__N__f7699627_4_k_cu_3d3850fb_198236ignoreE,(_ZN40_INTERNAL_f7699627_4_k_cu_3d3850fb_198234cute7productE - _ZN40_INTERNAL_f7699627_4_k_cu_3d3850fb_198234cuda3std3__442_GLOBAL__N__f7699627_4_k_cu_3d3850fb_198236ignoreE)
_ZN40_INTERNAL_f7699627_4_k_cu_3d3850fb_198234cuda3std3__442_GLOBAL__N__f7699627_4_k_cu_3d3850fb_198236ignoreE:
	.zero		1
	.type		_ZN40_INTERNAL_f7699627_4_k_cu_3d3850fb_198234cute7productE,@object
	.size		_ZN40_INTERNAL_f7699627_4_k_cu_3d3850fb_198234cute7productE,(_ZN40_INTERNAL_f7699627_4_k_cu_3d3850fb_198234cuda3std3__45__cpo3endE - _ZN40_INTERNAL_f7699627_4_k_cu_3d3850fb_198234cute7productE)
_ZN40_INTERNAL_f7699627_4_k_cu_3d3850fb_198234cute7productE:
	.zero		1
	.type		_ZN40_INTERNAL_f7699627_4_k_cu_3d3850fb_198234cuda3std3__45__cpo3endE,@object
	.size		_ZN40_INTERNAL_f7699627_4_k_cu_3d3850fb_198234cuda3std3__45__cpo3endE,(_ZN40_INTERNAL_f7699627_4_k_cu_3d3850fb_198234cuda3std3__419piecewise_constructE - _ZN40_INTERNAL_f7699627_4_k_cu_3d3850fb_198234cuda3std3__45__cpo3endE)
_ZN40_INTERNAL_f7699627_4_k_cu_3d3850fb_198234cuda3std3__45__cpo3endE:
	.zero		1
	.type		_ZN40_INTERNAL_f7699627_4_k_cu_3d3850fb_198234cuda3std3__419piecewise_constructE,@object
	.size		_ZN40_INTERNAL_f7699627_4_k_cu_3d3850fb_198234cuda3std3__419piecewise_constructE,(_ZN40_INTERNAL_f7699627_4_k_cu_3d3850fb_198234cuda3std3__45__cpo4cendE - _ZN40_INTERNAL_f7699627_4_k_cu_3d3850fb_198234cuda3std3__419piecewise_constructE)
_ZN40_INTERNAL_f7699627_4_k_cu_3d3850fb_198234cuda3std3__419piecewise_constructE:
	.zero		1
	.type		_ZN40_INTERNAL_f7699627_4_k_cu_3d3850fb_198234cuda3std3__45__cpo4cendE,@object
	.size		_ZN40_INTERNAL_f7699627_4_k_cu_3d3850fb_198234cuda3std3__45__cpo4cendE,(_ZN40_INTERNAL_f7699627_4_k_cu_3d3850fb_198234cuda3std6ranges3__45__cpo4swapE - _ZN40_INTERNAL_f7699627_4_k_cu_3d3850fb_198234cuda3std3__45__cpo4cendE)
_ZN40_INTERNAL_f7699627_4_k_cu_3d3850fb_198234cuda3std3__45__cpo4cendE:
	.zero		1
	.type		_ZN40_INTERNAL_f7699627_4_k_cu_3d3850fb_198234cuda3std6ranges3__45__cpo4swapE,@object
	.size		_ZN40_INTERNAL_f7699627_4_k_cu_3d3850fb_198234cuda3std6ranges3__45__cpo4swapE,(.L_9 - _ZN40_INTERNAL_f7699627_4_k_cu_3d3850fb_198234cuda3std6ranges3__45__cpo4swapE)
_ZN40_INTERNAL_f7699627_4_k_cu_3d3850fb_198234cuda3std6ranges3__45__cpo4swapE:
	.zero		1
.L_9:


//--------------------- .nv.constant0._ZN7cutlass13device_kernelINS_4gemm6kernel13GemmUniversalIN4cute5tupleIJiiiiEEENS1_10collective13CollectiveMmaINS1_35MainloopSm100TmaUmmaWarpSpecializedILi9ELi2ELi4ENS5_IJNS4_1CILi1EEESB_SB_EEEEENS5_IJNSA_ILi128EEENSA_ILi48EEESE_EEENS_12float_e4m3_tENS5_IJlSB_lEEESH_SI_NS4_8TiledMMAINS4_8MMA_AtomIJNS4_10MMA_TraitsINS4_19SM100_MMA_F8F6F4_SSEJSH_SH_fSE_SF_NS4_17integral_constantINS4_4UMMA5MajorELSP_0EEESQ_NSN_INSO_7ScaleInELSR_0EEESS_EEEEEENS4_6LayoutISC_NS5_IJNSA_ILi0EEESW_SW_EEEEENS5_IJNS4_10UnderscoreESZ_SZ_EEEEENS4_13SM90_TMA_LOADENS4_14ComposedLayoutINS4_7SwizzleILi3ELi4ELi3EEENS4_18smem_ptr_flag_bitsILi8EEENSV_INS5_IJNSA_ILi8EEESE_EEENS5_IJSE_SB_EEEEEEEvNS4_8identityES12_S1C_vS1D_EENS_8epilogue10collective18CollectiveEpilogueINS1F_23Sm100TmaWarpSpecializedILi1ELi1ELi48ELb0ELb0EEEJSG_NS5_IJNSV_ISE_SB_EENSV_ISF_SB_EEEEESH_SI_SH_SI_NS1F_6fusion15FusionCallbacksIS1J_NS1N_17LinearCombinationISH_fSH_fLNS_15FloatRoundStyleE2EEESG_S1M_JEEENS4_5SM1004TMEM4LOAD26SM100_TMEM_LOAD_32dp32b16xES12_NS13_INS14_ILi0ELi4ELi3EEES17_NSV_INS5_IJS18_NSA_ILi16EEEEEENS5_IJS1Y_SB_EEEEEEENS4_39AutoVectorizingCopyWithAssumedAlignmentILi128EEENS4_14SM90_TMA_STOREES22_S24_S24_EEEvvEEEEvNT_6ParamsE --------------------------
	.section	.nv.constant0._ZN7cutlass13device_kernelINS_4gemm6kernel13GemmUniversalIN4cute5tupleIJiiiiEEENS1_10collective13CollectiveMmaINS1_35MainloopSm100TmaUmmaWarpSpecializedILi9ELi2ELi4ENS5_IJNS4_1CILi1EEESB_SB_EEEEENS5_IJNSA_ILi128EEENSA_ILi48EEESE_EEENS_12float_e4m3_tENS5_IJlSB_lEEESH_SI_NS4_8TiledMMAINS4_8MMA_AtomIJNS4_10MMA_TraitsINS4_19SM100_MMA_F8F6F4_SSEJSH_SH_fSE_SF_NS4_17integral_constantINS4_4UMMA5MajorELSP_0EEESQ_NSN_INSO_7ScaleInELSR_0EEESS_EEEEEENS4_6LayoutISC_NS5_IJNSA_ILi0EEESW_SW_EEEEENS5_IJNS4_10UnderscoreESZ_SZ_EEEEENS4_13SM90_TMA_LOADENS4_14ComposedLayoutINS4_7SwizzleILi3ELi4ELi3EEENS4_18smem_ptr_flag_bitsILi8EEENSV_INS5_IJNSA_ILi8EEESE_EEENS5_IJSE_SB_EEEEEEEvNS4_8identityES12_S1C_vS1D_EENS_8epilogue10collective18CollectiveEpilogueINS1F_23Sm100TmaWarpSpecializedILi1ELi1ELi48ELb0ELb0EEEJSG_NS5_IJNSV_ISE_SB_EENSV_ISF_SB_EEEEESH_SI_SH_SI_NS1F_6fusion15FusionCallbacksIS1J_NS1N_17LinearCombinationISH_fSH_fLNS_15FloatRoundStyleE2EEESG_S1M_JEEENS4_5SM1004TMEM4LOAD26SM100_TMEM_LOAD_32dp32b16xES12_NS13_INS14_ILi0ELi4ELi3EEES17_NSV_INS5_IJS18_NSA_ILi16EEEEEENS5_IJS1Y_SB_EEEEEEENS4_39AutoVectorizingCopyWithAssumedAlignmentILi128EEENS4_14SM90_TMA_STOREES22_S24_S24_EEEvvEEEEvNT_6ParamsE,"a",@progbits
	.sectionflags	@""
	.align	4
.nv.constant0._ZN7cutlass13device_kernelINS_4gemm6kernel13GemmUniversalIN4cute5tupleIJiiiiEEENS1_10collective13CollectiveMmaINS1_35MainloopSm100TmaUmmaWarpSpecializedILi9ELi2ELi4ENS5_IJNS4_1CILi1EEESB_SB_EEEEENS5_IJNSA_ILi128EEENSA_ILi48EEESE_EEENS_12float_e4m3_tENS5_IJlSB_lEEESH_SI_NS4_8TiledMMAINS4_8MMA_AtomIJNS4_10MMA_TraitsINS4_19SM100_MMA_F8F6F4_SSEJSH_SH_fSE_SF_NS4_17integral_constantINS4_4UMMA5MajorELSP_0EEESQ_NSN_INSO_7ScaleInELSR_0EEESS_EEEEEENS4_6LayoutISC_NS5_IJNSA_ILi0EEESW_SW_EEEEENS5_IJNS4_10UnderscoreESZ_SZ_EEEEENS4_13SM90_TMA_LOADENS4_14ComposedLayoutINS4_7SwizzleILi3ELi4ELi3EEENS4_18smem_ptr_flag_bitsILi8EEENSV_INS5_IJNSA_ILi8EEESE_EEENS5_IJSE_SB_EEEEEEEvNS4_8identityES12_S1C_vS1D_EENS_8epilogue10collective18CollectiveEpilogueINS1F_23Sm100TmaWarpSpecializedILi1ELi1ELi48ELb0ELb0EEEJSG_NS5_IJNSV_ISE_SB_EENSV_ISF_SB_EEEEESH_SI_SH_SI_NS1F_6fusion15FusionCallbacksIS1J_NS1N_17LinearCombinationISH_fSH_fLNS_15FloatRoundStyleE2EEESG_S1M_JEEENS4_5SM1004TMEM4LOAD26SM100_TMEM_LOAD_32dp32b16xES12_NS13_INS14_ILi0ELi4ELi3EEES17_NSV_INS5_IJS18_NSA_ILi16EEEEEENS5_IJS1Y_SB_EEEEEEENS4_39AutoVectorizingCopyWithAssumedAlignmentILi128EEENS4_14SM90_TMA_STOREES22_S24_S24_EEEvvEEEEvNT_6ParamsE:
	.zero		2944


//--------------------- SYMBOLS --------------------------

	.type		.nv.reservedSmem.offset0,@object
	.size		.nv.reservedSmem.offset0,0x4
	.type		.nv.reservedSmem.cap,@object
	.size		.nv.reservedSmem.cap,0x4
	.type		__assertfail,@function
